def gluon_wgmma(
    a_ptr,
    b_ptr,
    c_ptr,
    M,
    N,
    K,
    stride_am,
    stride_bk,
    stride_cm,
    BLOCK_M: gl.constexpr,
    BLOCK_N: gl.constexpr,
    BLOCK_K: gl.constexpr,
    DTYPE: gl.constexpr,
    A_LAYOUT: gl.constexpr,
    B_LAYOUT: gl.constexpr,
    C_LAYOUT: gl.constexpr,
    B_SHAPE: gl.constexpr,
    TRANS_B: gl.constexpr,
    NUM_BUFFERS: gl.constexpr,
    NUM_WARPS: gl.constexpr,
):
    a_desc = tma.make_tensor_descriptor(
        a_ptr, [M, K], [stride_am, 1], [BLOCK_M, BLOCK_K], A_LAYOUT
    )
    b_desc = tma.make_tensor_descriptor(
        b_ptr,
        [N, K] if TRANS_B else [K, N],
        [stride_bk, 1],
        B_SHAPE,
        B_LAYOUT,
    )
    c_desc = tma.make_tensor_descriptor(
        c_ptr, [M, N], [stride_cm, 1], [BLOCK_M, BLOCK_N], C_LAYOUT
    )

    a_bufs = gl.allocate_shared_memory(
        DTYPE, [NUM_BUFFERS, BLOCK_M, BLOCK_K], A_LAYOUT
    )
    b_bufs = gl.allocate_shared_memory(DTYPE, [NUM_BUFFERS] + B_SHAPE, B_LAYOUT)

    pid_m = gl.program_id(0)
    pid_n = gl.program_id(1)
    off_m = pid_m * BLOCK_M
    off_n = pid_n * BLOCK_N

    mma_layout: gl.constexpr = pick_wgmma_layout(DTYPE, BLOCK_M, BLOCK_N, NUM_WARPS)
    acc = warpgroup_mma_init(
        gl.zeros((BLOCK_M, BLOCK_N), dtype=gl.float32, layout=mma_layout)
    )

    bars = gl.allocate_shared_memory(
        gl.int64, [NUM_BUFFERS, 1], mbarrier.MBarrierLayout()
    )
    for i in gl.static_range(NUM_BUFFERS):
        mbarrier.init(bars.index(i), count=1)
    idx = 0
    phase = 0

    for k in range(0, K, BLOCK_K):
        a = a_bufs.index(idx)
        b = b_bufs.index(idx)
        bar = bars.index(idx)
        mbarrier.expect(bar, a_desc.block_type.nbytes + b_desc.block_type.nbytes)
        tma.async_copy_global_to_shared(a_desc, [off_m, k], bar, a)
        tma.async_copy_global_to_shared(
            b_desc, [off_n, k] if TRANS_B else [k, off_n], bar, b
        )
        mbarrier.wait(bar, phase=phase)

        if TRANS_B:
            b = b.permute((1, 0))
        acc = warpgroup_mma_wait(num_outstanding=0, deps=(acc,))
        acc = warpgroup_mma(a, b, acc, is_async=True)

        idx += 1
        if idx == NUM_BUFFERS:
            idx = 0
            phase ^= 1

    acc = warpgroup_mma_wait(num_outstanding=0, deps=(acc,))
    for i in gl.static_range(NUM_BUFFERS):
        mbarrier.invalidate(bars.index(i))

    c_smem = gl.allocate_shared_memory(DTYPE, [BLOCK_M, BLOCK_N], C_LAYOUT)
    c_smem.store(acc.to(DTYPE))
    fence_async_shared()
    tma.async_copy_shared_to_global(c_desc, [off_m, off_n], c_smem)
    tma.store_wait(pendings=0)

# config = {"BLOCK_K": 32, "BLOCK_M": 128, "BLOCK_N": 128, "arch": "sm_90", "dtype": "bf16", "num_buffers": 3, "num_warps": 8, "trans_b": 1}
# arch = sm_90


// ===== COMPILED SASS (sm_90a) =====

	.target	sm_90a

	.elftype	@"ET_EXEC"


//--------------------- .note.nv.tkinfo           --------------------------
	.section	.note.nv.tkinfo,"",@"SHT_NOTE"
	.sectionflags	@"SHF_NOTE_NV_TKINFO"
	.tkinfo
        /*0018*/ 	.word	0x00000002
        /*0030*/ 	.string	""
        /*0030*/ 	.string	"ptxas"
        /*0030*/ 	.string	"Cuda compilation tools, release 13.0, V13.0.88"
        /*0030*/ 	.string	"Build cuda_13.0.r13.0/compiler.36424714_0"
        /*0030*/ 	.string	"-v  -suppress-debug-info  -lineinfo  -arch sm_90a "



//--------------------- .note.nv.cuinfo           --------------------------
	.section	.note.nv.cuinfo,"",@"SHT_NOTE"
	.sectionflags	@"SHF_NOTE_NV_CUINFO"
        /*0018*/ 	.short	0x0002
        /*001a*/ 	.short	0x005a
        /*001c*/ 	.short	0x0082
	.zero		2


//--------------------- .nv.info                  --------------------------
	.section	.nv.info,"",@"SHT_CUDA_INFO"
	.align	4


	//----- nvinfo : EIATTR_REGCOUNT
	.align		4
        /*0000*/ 	.byte	0x04, 0x2f
        /*0002*/ 	.short	(.L_1 - .L_0)
	.align		4
.L_0:
        /*0004*/ 	.word	index@(gluon_wgmma)
        /*0008*/ 	.word	0x0000005a


	//----- nvinfo : EIATTR_FRAME_SIZE
	.align		4
.L_1:
        /*000c*/ 	.byte	0x04, 0x11
        /*000e*/ 	.short	(.L_3 - .L_2)
	.align		4
.L_2:
        /*0010*/ 	.word	index@(gluon_wgmma)
        /*0014*/ 	.word	0x00000000


	//----- nvinfo : EIATTR_MIN_STACK_SIZE
	.align		4
.L_3:
        /*0018*/ 	.byte	0x04, 0x12
        /*001a*/ 	.short	(.L_5 - .L_4)
	.align		4
.L_4:
        /*001c*/ 	.word	index@(gluon_wgmma)
        /*0020*/ 	.word	0x00000000
.L_5:


//--------------------- .nv.compat                --------------------------
	.section	.nv.compat,"",@"SHT_CUDA_COMPAT_INFO"
	.align	4
        /*0000*/ 	.byte	0x02, 0x09, 0x01, 0x00, 0x02, 0x02, 0x04, 0x00, 0x02, 0x05, 0x05, 0x00, 0x03, 0x07, 0x01, 0x01
        /*0010*/ 	.byte	0x02, 0x03, 0x03, 0x00, 0x02, 0x06, 0x01, 0x00, 0x04, 0x0b, 0x08, 0x00, 0x00, 0x00, 0x00, 0x00
        /*0020*/ 	.byte	0x00, 0x00, 0x00, 0x00


//--------------------- .nv.info.gluon_wgmma      --------------------------
	.section	.nv.info.gluon_wgmma,"",@"SHT_CUDA_INFO"
	.sectionflags	@""
	.align	4


	//----- nvinfo : EIATTR_CUDA_API_VERSION
	.align		4
        /*0000*/ 	.byte	0x04, 0x37
        /*0002*/ 	.short	(.L_7 - .L_6)
.L_6:
        /*0004*/ 	.word	0x00000082


	//----- nvinfo : EIATTR_KPARAM_INFO
	.align		4
.L_7:
        /*0008*/ 	.byte	0x04, 0x17
        /*000a*/ 	.short	(.L_9 - .L_8)
.L_8:
        /*000c*/ 	.word	0x00000000
        /*0010*/ 	.short	0x000a
        /*0012*/ 	.short	0x0048
        /*0014*/ 	.byte	0x00, 0xf4, 0x21, 0x00


	//----- nvinfo : EIATTR_KPARAM_INFO
	.align		4
.L_9:
        /*0018*/ 	.byte	0x04, 0x17
        /*001a*/ 	.short	(.L_11 - .L_10)
.L_10:
        /*001c*/ 	.word	0x00000000
        /*0020*/ 	.short	0x0009
        /*0022*/ 	.short	0x0040
        /*0024*/ 	.byte	0x00, 0xf4, 0x21, 0x00


	//----- nvinfo : EIATTR_KPARAM_INFO
	.align		4
.L_11:
        /*0028*/ 	.byte	0x04, 0x17
        /*002a*/ 	.short	(.L_13 - .L_12)
.L_12:
        /*002c*/ 	.word	0x00000000
        /*0030*/ 	.short	0x0008
        /*0032*/ 	.short	0x0038
        /*0034*/ 	.byte	0x00, 0xf0, 0x21, 0x00


	//----- nvinfo : EIATTR_KPARAM_INFO
	.align		4
.L_13:
        /*0038*/ 	.byte	0x04, 0x17
        /*003a*/ 	.short	(.L_15 - .L_14)
.L_14:
        /*003c*/ 	.word	0x00000000
        /*0040*/ 	.short	0x0007
        /*0042*/ 	.short	0x0030
        /*0044*/ 	.byte	0x00, 0xf0, 0x21, 0x00


	//----- nvinfo : EIATTR_KPARAM_INFO
	.align		4
.L_15:
        /*0048*/ 	.byte	0x04, 0x17
        /*004a*/ 	.short	(.L_17 - .L_16)
.L_16:
        /*004c*/ 	.word	0x00000000
        /*0050*/ 	.short	0x0006
        /*0052*/ 	.short	0x0028
        /*0054*/ 	.byte	0x00, 0xf0, 0x21, 0x00


	//----- nvinfo : EIATTR_KPARAM_INFO
	.align		4
.L_17:
        /*0058*/ 	.byte	0x04, 0x17
        /*005a*/ 	.short	(.L_19 - .L_18)
.L_18:
        /*005c*/ 	.word	0x00000000
        /*0060*/ 	.short	0x0005
        /*0062*/ 	.short	0x0020
        /*0064*/ 	.byte	0x00, 0xf0, 0x11, 0x00


	//----- nvinfo : EIATTR_KPARAM_INFO
	.align		4
.L_19:
        /*0068*/ 	.byte	0x04, 0x17
        /*006a*/ 	.short	(.L_21 - .L_20)
.L_20:
        /*006c*/ 	.word	0x00000000
        /*0070*/ 	.short	0x0004
        /*0072*/ 	.short	0x001c
        /*0074*/ 	.byte	0x00, 0xf0, 0x11, 0x00


	//----- nvinfo : EIATTR_KPARAM_INFO
	.align		4
.L_21:
        /*0078*/ 	.byte	0x04, 0x17
        /*007a*/ 	.short	(.L_23 - .L_22)
.L_22:
        /*007c*/ 	.word	0x00000000
        /*0080*/ 	.short	0x0003
        /*0082*/ 	.short	0x0018
        /*0084*/ 	.byte	0x00, 0xf0, 0x11, 0x00


	//----- nvinfo : EIATTR_KPARAM_INFO
	.align		4
.L_23:
        /*0088*/ 	.byte	0x04, 0x17
        /*008a*/ 	.short	(.L_25 - .L_24)
.L_24:
        /*008c*/ 	.word	0x00000000
        /*0090*/ 	.short	0x0002
        /*0092*/ 	.short	0x0010
        /*0094*/ 	.byte	0x00, 0xf4, 0x21, 0x00


	//----- nvinfo : EIATTR_KPARAM_INFO
	.align		4
.L_25:
        /*0098*/ 	.byte	0x04, 0x17
        /*009a*/ 	.short	(.L_27 - .L_26)
.L_26:
        /*009c*/ 	.word	0x00000000
        /*00a0*/ 	.short	0x0001
        /*00a2*/ 	.short	0x0008
        /*00a4*/ 	.byte	0x00, 0xf4, 0x21, 0x00


	//----- nvinfo : EIATTR_KPARAM_INFO
	.align		4
.L_27:
        /*00a8*/ 	.byte	0x04, 0x17
        /*00aa*/ 	.short	(.L_29 - .L_28)
.L_28:
        /*00ac*/ 	.word	0x00000000
        /*00b0*/ 	.short	0x0000
        /*00b2*/ 	.short	0x0000
        /*00b4*/ 	.byte	0x00, 0xf4, 0x21, 0x00


	//----- nvinfo : EIATTR_SPARSE_MMA_MASK
	.align		4
.L_29:
        /*00b8*/ 	.byte	0x03, 0x50
        /*00ba*/ 	.short	0x0000


	//----- nvinfo : EIATTR_MAXREG_COUNT
	.align		4
        /*00bc*/ 	.byte	0x03, 0x1b
        /*00be*/ 	.short	0x00ff


	//----- nvinfo : EIATTR_NUM_BARRIERS
	.align		4
        /*00c0*/ 	.byte	0x02, 0x4c
        /*00c2*/ 	.byte	0x01
	.zero		1


	//----- nvinfo : EIATTR_MERCURY_ISA_VERSION
	.align		4
        /*00c4*/ 	.byte	0x03, 0x5f
        /*00c6*/ 	.short	0x0101


	//----- nvinfo : EIATTR_INT_WARP_WIDE_INSTR_OFFSETS
	.align		4
        /*00c8*/ 	.byte	0x04, 0x31
        /*00ca*/ 	.short	(.L_31 - .L_30)


	//   ....[0]....
.L_30:
        /*00cc*/ 	.word	0x00001320


	//   ....[1]....
        /*00d0*/ 	.word	0x00001340


	//   ....[2]....
        /*00d4*/ 	.word	0x00001350


	//   ....[3]....
        /*00d8*/ 	.word	0x00001430


	//   ....[4]....
        /*00dc*/ 	.word	0x00001910


	//   ....[5]....
        /*00e0*/ 	.word	0x00001920


	//   ....[6]....
        /*00e4*/ 	.word	0x00001990


	//   ....[7]....
        /*00e8*/ 	.word	0x000019a0


	//   ....[8]....
        /*00ec*/ 	.word	0x00002050


	//   ....[9]....
        /*00f0*/ 	.word	0x00002060


	//----- nvinfo : EIATTR_COOP_GROUP_MASK_REGIDS
	.align		4
.L_31:
        /*00f4*/ 	.byte	0x04, 0x29
        /*00f6*/ 	.short	(.L_33 - .L_32)


	//   ....[0]....
.L_32:
        /*00f8*/ 	.word	0xffffffff


	//   ....[1]....
        /*00fc*/ 	.word	0xffffffff


	//   ....[2]....
        /*0100*/ 	.word	0xffffffff


	//----- nvinfo : EIATTR_COOP_GROUP_INSTR_OFFSETS
	.align		4
.L_33:
        /*0104*/ 	.byte	0x04, 0x28
        /*0106*/ 	.short	(.L_35 - .L_34)


	//   ....[0]....
.L_34:
        /*0108*/ 	.word	0x00000150


	//   ....[1]....
        /*010c*/ 	.word	0x00000700


	//   ....[2]....
        /*0110*/ 	.word	0x00000cf0


	//----- nvinfo : EIATTR_MBARRIER_INSTR_OFFSETS
	.align		4
.L_35:
        /*0114*/ 	.byte	0x04, 0x39
        /*0116*/ 	.short	(.L_37 - .L_36)


	//   ....[0]....
.L_36:
        /*0118*/ 	.word	0x000014b0
        /*011c*/ 	.word	0x000000ff
        /*0120*/ 	.word	0x0000c000
        /*0124*/ 	.short	0x0100
        /*0126*/ 	.byte	0x14
	.zero		1


	//   ....[1]....
        /*0128*/ 	.word	0x00001600
        /*012c*/ 	.word	0x000000ff
        /*0130*/ 	.word	0x0000c008
        /*0134*/ 	.short	0x0100
        /*0136*/ 	.byte	0x14
	.zero		1


	//   ....[2]....
        /*0138*/ 	.word	0x00001630
        /*013c*/ 	.word	0x000000ff
        /*0140*/ 	.word	0x0000c010
        /*0144*/ 	.short	0x0100
        /*0146*/ 	.byte	0x14
	.zero		1


	//   ....[3]....
        /*0148*/ 	.word	0x00001a50
        /*014c*/ 	.word	0x000000ff
        /*0150*/ 	.word	0x0000c000
        /*0154*/ 	.short	0x010a
        /*0156*/ 	.byte	0x12
	.zero		1


	//   ....[4]....
        /*0158*/ 	.word	0x00001d90
        /*015c*/ 	.word	0x000000ff
        /*0160*/ 	.word	0x0000c000
        /*0164*/ 	.short	0x0108
        /*0166*/ 	.byte	0x14
	.zero		1


	//   ....[5]....
        /*0168*/ 	.word	0x00001eb0
        /*016c*/ 	.word	0x000000ff
        /*0170*/ 	.word	0x0000c008
        /*0174*/ 	.short	0x0108
        /*0176*/ 	.byte	0x14
	.zero		1


	//   ....[6]....
        /*0178*/ 	.word	0x00001f90
        /*017c*/ 	.word	0x000000ff
        /*0180*/ 	.word	0x0000c010
        /*0184*/ 	.short	0x0108
        /*0186*/ 	.byte	0x14
	.zero		1


	//   ....[7]....
        /*0188*/ 	.word	0x00002130
        /*018c*/ 	.word	0x000000ff
        /*0190*/ 	.word	0x0000c000
        /*0194*/ 	.short	0x010a
        /*0196*/ 	.byte	0x12
	.zero		1


	//----- nvinfo : EIATTR_NUM_MBARRIERS
	.align		4
.L_37:
        /*0198*/ 	.byte	0x03, 0x38
        /*019a*/ 	.short	0x0003


	//----- nvinfo : EIATTR_EXIT_INSTR_OFFSETS
	.align		4
        /*019c*/ 	.byte	0x04, 0x1c
        /*019e*/ 	.short	(.L_39 - .L_38)


	//   ....[0]....
.L_38:
        /*01a0*/ 	.word	0x00002120


	//----- nvinfo : EIATTR_REQNTID
	.align		4
.L_39:
        /*01a4*/ 	.byte	0x04, 0x10
        /*01a6*/ 	.short	(.L_41 - .L_40)
.L_40:
        /*01a8*/ 	.word	0x00000100
        /*01ac*/ 	.word	0x00000001
        /*01b0*/ 	.word	0x00000001


	//----- nvinfo : EIATTR_CRS_STACK_SIZE
	.align		4
.L_41:
        /*01b4*/ 	.byte	0x04, 0x1e
        /*01b6*/ 	.short	(.L_43 - .L_42)
.L_42:
        /*01b8*/ 	.word	0x00000000


	//----- nvinfo : EIATTR_CBANK_PARAM_SIZE
	.align		4
.L_43:
        /*01bc*/ 	.byte	0x03, 0x19
        /*01be*/ 	.short	0x0050


	//----- nvinfo : EIATTR_PARAM_CBANK
	.align		4
        /*01c0*/ 	.byte	0x04, 0x0a
        /*01c2*/ 	.short	(.L_45 - .L_44)
	.align		4
.L_44:
        /*01c4*/ 	.word	index@(.nv.constant0.gluon_wgmma)
        /*01c8*/ 	.short	0x0210
        /*01ca*/ 	.short	0x0050


	//----- nvinfo : EIATTR_SW_WAR
	.align		4
.L_45:
        /*01cc*/ 	.byte	0x04, 0x36
        /*01ce*/ 	.short	(.L_47 - .L_46)
.L_46:
        /*01d0*/ 	.word	0x00000008
.L_47:


//--------------------- .nv.callgraph             --------------------------
	.section	.nv.callgraph,"",@"SHT_CUDA_CALLGRAPH"
	.align	4
	.sectionentsize	8
	.align		4
        /*0000*/ 	.word	0x00000000
	.align		4
        /*0004*/ 	.word	0xffffffff
	.align		4
        /*0008*/ 	.word	0x00000000
	.align		4
        /*000c*/ 	.word	0xfffffffe
	.align		4
        /*0010*/ 	.word	0x00000000
	.align		4
        /*0014*/ 	.word	0xfffffffd
	.align		4
        /*0018*/ 	.word	0x00000000
	.align		4
        /*001c*/ 	.word	0xfffffffc


//--------------------- .text.gluon_wgmma         --------------------------
	.section	.text.gluon_wgmma,"ax",@progbits
	.align	128
        .global         gluon_wgmma
        .type           gluon_wgmma,@function
        .size           gluon_wgmma,(.L_x_52 - gluon_wgmma)
        .other          gluon_wgmma,@"STO_CUDA_ENTRY STV_DEFAULT"
gluon_wgmma:
.text.gluon_wgmma:
[----:B------:R-:W-:Y:S01]  /*0000*/  LDC R1, c[0x0][0x28] ;  /* 0x00000a00ff017b82 */ /* 0x000fe20000000800 */
[----:B------:R-:W1:Y:S07]  /*0010*/  S2R R0, SR_TID.X ;  /* 0x0000000000007919 */ /* 0x000e6e0000002100 */
[----:B------:R-:W2:Y:S01]  /*0020*/  S2UR UR4, SR_CgaCtaId ;  /* 0x00000000000479c3 */ /* 0x000ea20000008800 */
[----:B------:R-:W-:Y:S01]  /*0030*/  UMOV UR20, 0x400 ;  /* 0x0000040000147882 */ /* 0x000fe20000000000 */
[----:B------:R-:W-:Y:S01]  /*0040*/  ULDC UR6, c[0x0][0xc] ;  /* 0x0000030000067ab9 */ /* 0x000fe20000000800 */
[----:B------:R-:W-:Y:S01]  /*0050*/  ULDC.64 UR26, c[0x0][0x250] ;  /* 0x00009400001a7ab9 */ /* 0x000fe20000000a00 */
[----:B------:R-:W-:Y:S04]  /*0060*/  BSSY B0, `(.L_x_0) ;  /* 0x000001f000007945 */ /* 0x000fe80003800000 */
[----:B------:R-:W3:Y:S08]  /*0070*/  LDC R4, c[0x0][0x228] ;  /* 0x00008a00ff047b82 */ /* 0x000ef00000000800 */
[----:B------:R-:W4:Y:S08]  /*0080*/  LDC R13, c[0x0][0x230] ;  /* 0x00008c00ff0d7b82 */ /* 0x000f300000000800 */
[----:B------:R-:W-:Y:S01]  /*0090*/  S2UR UR28, SR_CTAID.Y ;  /* 0x00000000001c79c3 */ /* 0x000fe20000002600 */
[----:B--2---:R-:W-:-:S03]  /*00a0*/  ULEA UR20, UR4, UR20, 0x18 ;  /* 0x0000001404147291 */ /* 0x004fc6000f8ec03f */
[----:B------:R-:W-:Y:S01]  /*00b0*/  ULDC UR4, c[0x0][0x10] ;  /* 0x0000040000047ab9 */ /* 0x000fe20000000800 */
[----:B-1----:R-:W-:-:S03]  /*00c0*/  LOP3.LUT R6, R0, 0xff, RZ, 0xc0, !PT ;  /* 0x000000ff00067812 */ /* 0x002fc600078ec0ff */
[----:B------:R-:W1:Y:S01]  /*00d0*/  S2UR UR5, SR_CTAID.Z ;  /* 0x00000000000579c3 */ /* 0x000e620000002700 */
[----:B---3--:R-:W-:Y:S01]  /*00e0*/  VIADD R4, R4, 0xffffffff ;  /* 0xffffffff04047836 */ /* 0x008fe20000000000 */
[C---:B------:R-:W-:Y:S02]  /*00f0*/  ISETP.GE.U32.AND P0, PT, R6.reuse, 0x20, PT ;  /* 0x000000200600780c */ /* 0x040fe40003f06070 */
[C---:B------:R-:W-:Y:S02]  /*0100*/  ISETP.NE.U32.AND P2, PT, R6.reuse, RZ, PT ;  /* 0x000000ff0600720c */ /* 0x040fe40003f45070 */
[----:B------:R-:W-:Y:S02]  /*0110*/  LEA R12, R6, UR20, 0x2 ;  /* 0x00000014060c7c11 */ /* 0x000fe4000f8e10ff */
[----:B------:R-:W2:Y:S01]  /*0120*/  S2UR UR29, SR_CTAID.X ;  /* 0x00000000001d79c3 */ /* 0x000ea20000002500 */
[----:B----4-:R-:W-:-:S06]  /*0130*/  VIADD R9, R13, 0xffffffff ;  /* 0xffffffff0d097836 */ /* 0x010fcc0000000000 */
[----:B------:R3:W-:Y:S01]  /*0140*/  @!P0 STS [R12], RZ ;  /* 0x000000ff0c008388 */ /* 0x0007e20000000800 */
[----:B------:R-:W-:-:S03]  /*0150*/  NOP ;  /* 0x0000000000007918 */ /* 0x000fc60000000000 */
[----:B------:R3:W-:Y:S01]  /*0160*/  @!P2 STS [UR20+0x24], R4 ;  /* 0x00002404ff00a988 */ /* 0x0007e20008000814 */
[----:B-1----:R-:W-:-:S03]  /*0170*/  UIMAD UR4, UR5, UR4, UR28 ;  /* 0x00000004050472a4 */ /* 0x002fc6000f8e021c */
[----:B------:R3:W-:Y:S01]  /*0180*/  @!P2 STS [UR20+0x20], R9 ;  /* 0x00002009ff00a988 */ /* 0x0007e20008000814 */
[----:B--2---:R-:W-:-:S04]  /*0190*/  UIMAD UR4, UR4, UR6, UR29 ;  /* 0x00000006040472a4 */ /* 0x004fc8000f8e021d */
[----:B------:R-:W-:-:S03]  /*01a0*/  UIMAD UR5, UR4, 0x180, URZ ;  /* 0x00000180040578a4 */ /* 0x000fc6000f8e023f */
[----:B------:R-:W-:Y:S01]  /*01b0*/  UMOV UR4, URZ ;  /* 0x0000003f00047c82 */ /* 0x000fe20008000000 */
[----:B------:R-:W-:-:S04]  /*01c0*/  UIADD3 UR22, UP0, UR5, UR26, URZ ;  /* 0x0000001a05167290 */ /* 0x000fc8000ff1e03f */
[----:B------:R-:W-:Y:S01]  /*01d0*/  ULEA.HI.X.SX32 UR23, UR5, UR27, 0x1, UP0 ;  /* 0x0000001b05177291 */ /* 0x000fe200080f0e3f */
[----:B---3--:R-:W-:Y:S11]  /*01e0*/  @P2 BRA `(.L_x_1) ;  /* 0x0000000000182947 */ /* 0x008ff60003800000 */
[----:B------:R-:W1:Y:S01]  /*01f0*/  LDS R2, [UR20+0x8] ;  /* 0x00000814ff027984 */ /* 0x000e620008000800 */
[----:B------:R-:W2:Y:S01]  /*0200*/  LDC.64 R10, c[0x0][0x210] ;  /* 0x00008400ff0a7b82 */ /* 0x000ea20000000a00 */
[----:B------:R-:W-:Y:S02]  /*0210*/  IMAD.MOV.U32 R3, RZ, RZ, 0x70 ;  /* 0x00000070ff037424 */ /* 0x000fe400078e00ff */
[----:B--2---:R2:W-:Y:S03]  /*0220*/  STS.64 [UR20], R10 ;  /* 0x0000000aff007988 */ /* 0x0045e60008000a14 */
[----:B-1----:R-:W-:-:S05]  /*0230*/  LOP3.LUT R2, R2, 0x10, R3, 0xd8, !PT ;  /* 0x0000001002027812 */ /* 0x002fca00078ed803 */
[----:B------:R2:W-:Y:S02]  /*0240*/  STS [UR20+0x8], R2 ;  /* 0x00000802ff007988 */ /* 0x0005e40008000814 */
.L_x_1:
[----:B------:R-:W-:Y:S05]  /*0250*/  BSYNC B0 ;  /* 0x0000000000007941 */ /* 0x000fea0003800000 */
.L_x_0:
[----:B------:R-:W-:Y:S04]  /*0260*/  BSSY B0, `(.L_x_2) ;  /* 0x000000a000007945 */ /* 0x000fe80003800000 */
[----:B------:R-:W-:Y:S05]  /*0270*/  @P2 BRA `(.L_x_3) ;  /* 0x0000000000202947 */ /* 0x000fea0003800000 */
[----:B--2---:R-:W1:Y:S01]  /*0280*/  LDS R2, [UR20+0x34] ;  /* 0x00003414ff027984 */ /* 0x004e620008000800 */
[----:B------:R-:W-:Y:S02]  /*0290*/  IMAD.MOV.U32 R3, RZ, RZ, 0x1f000000 ;  /* 0x1f000000ff037424 */ /* 0x000fe400078e00ff */
[----:B------:R-:W-:Y:S01]  /*02a0*/  @!P2 IMAD.MOV.U32 R5, RZ, RZ, 0x7f ;  /* 0x0000007fff05a424 */ /* 0x000fe200078e00ff */
[----:B------:R-:W2:Y:S02]  /*02b0*/  @!P2 LDS R8, [UR20+0x38] ;  /* 0x00003814ff08a984 */ /* 0x000ea40008000800 */
[----:B-1----:R-:W-:Y:S02]  /*02c0*/  LOP3.LUT R2, R2, 0xff000000, R3, 0xb8, !PT ;  /* 0xff00000002027812 */ /* 0x002fe400078eb803 */
[----:B--2---:R-:W-:-:S03]  /*02d0*/  @!P2 LOP3.LUT R3, R8, 0xff, R5, 0xb8, !PT ;  /* 0x000000ff0803a812 */ /* 0x004fc600078eb805 */
[----:B------:R1:W-:Y:S04]  /*02e0*/  STS [UR20+0x34], R2 ;  /* 0x00003402ff007988 */ /* 0x0003e80008000814 */
[----:B------:R1:W-:Y:S02]  /*02f0*/  @!P2 STS [UR20+0x38], R3 ;  /* 0x00003803ff00a988 */ /* 0x0003e40008000814 */
.L_x_3:
[----:B------:R-:W-:Y:S05]  /*0300*/  BSYNC B0 ;  /* 0x0000000000007941 */ /* 0x000fea0003800000 */
.L_x_2:
[----:B------:R-:W-:Y:S04]  /*0310*/  BSSY B0, `(.L_x_4) ;  /* 0x000000e000007945 */ /* 0x000fe80003800000 */
[----:B------:R-:W-:Y:S05]  /*0320*/  @P2 BRA `(.L_x_5) ;  /* 0x0000000000302947 */ /* 0x000fea0003800000 */
[----:B-1----:R-:W1:Y:S01]  /*0330*/  LDS R3, [UR20+0x34] ;  /* 0x00003414ff037984 */ /* 0x002e620008000800 */
[----:B--2---:R-:W2:Y:S03]  /*0340*/  LDC.64 R10, c[0x0][0x238] ;  /* 0x00008e00ff0a7b82 */ /* 0x004ea60000000a00 */
[----:B------:R-:W3:Y:S01]  /*0350*/  LDS R2, [UR20+0x1c] ;  /* 0x00001c14ff027984 */ /* 0x000ee20008000800 */
[C---:B--2---:R-:W-:Y:S01]  /*0360*/  SHF.L.U64.HI R8, R10.reuse, 0x1, R11 ;  /* 0x000000010a087819 */ /* 0x044fe2000001020b */
[----:B------:R-:W-:-:S03]  /*0370*/  IMAD.SHL.U32 R5, R10, 0x2, RZ ;  /* 0x000000020a057824 */ /* 0x000fc600078e00ff */
[--C-:B------:R-:W-:Y:S02]  /*0380*/  SHF.R.U32.HI R7, RZ, 0x4, R8.reuse ;  /* 0x00000004ff077819 */ /* 0x100fe40000011608 */
[----:B------:R-:W-:-:S05]  /*0390*/  SHF.R.U64 R5, R5, 0x4, R8 ;  /* 0x0000000405057819 */ /* 0x000fca0000001208 */
[----:B------:R4:W-:Y:S01]  /*03a0*/  STS [UR20+0xc], R5 ;  /* 0x00000c05ff007988 */ /* 0x0009e20008000814 */
[----:B-1----:R-:W-:Y:S02]  /*03b0*/  LOP3.LUT R3, R3, 0x7, RZ, 0xb8, !PT ;  /* 0x0000000703037812 */ /* 0x002fe400078eb8ff */
[----:B---3--:R-:W-:-:S03]  /*03c0*/  LOP3.LUT R2, R2, 0xf, R7, 0xb8, !PT ;  /* 0x0000000f02027812 */ /* 0x008fc600078eb807 */
[----:B------:R4:W-:Y:S04]  /*03d0*/  STS [UR20+0x34], R3 ;  /* 0x00003403ff007988 */ /* 0x0009e80008000814 */
[----:B------:R4:W-:Y:S02]  /*03e0*/  STS [UR20+0x1c], R2 ;  /* 0x00001c02ff007988 */ /* 0x0009e40008000814 */
.L_x_5:
[----:B------:R-:W-:Y:S05]  /*03f0*/  BSYNC B0 ;  /* 0x0000000000007941 */ /* 0x000fea0003800000 */
.L_x_4:
[----:B------:R-:W-:Y:S04]  /*0400*/  BSSY B1, `(.L_x_6) ;  /* 0x000001a000017945 */ /* 0x000fe80003800000 */
[----:B------:R-:W-:Y:S04]  /*0410*/  BSSY B0, `(.L_x_7) ;  /* 0x0000015000007945 */ /* 0x000fe80003800000 */
[----:B------:R-:W-:Y:S05]  /*0420*/  @P2 BRA `(.L_x_8) ;  /* 0x0000000000202947 */ /* 0x000fea0003800000 */
[----:B-12-4-:R-:W1:Y:S02]  /*0430*/  LDS R2, [UR20+0x34] ;  /* 0x00003414ff027984 */ /* 0x016e640008000800 */
[----:B-1----:R-:W-:-:S05]  /*0440*/  LOP3.LUT R2, R2, 0x38, RZ, 0xb8, !PT ;  /* 0x0000003802027812 */ /* 0x002fca00078eb8ff */
[----:B------:R1:W-:Y:S01]  /*0450*/  STS [UR20+0x34], R2 ;  /* 0x00003402ff007988 */ /* 0x0003e20008000814 */
[----:B------:R-:W-:Y:S05]  /*0460*/  @P2 BRA `(.L_x_9) ;  /* 0x0000000000202947 */ /* 0x000fea0003800000 */
[----:B-1----:R-:W1:Y:S01]  /*0470*/  LDS R2, [UR20+0x8] ;  /* 0x00000814ff027984 */ /* 0x002e620008000800 */
[----:B------:R-:W-:-:S05]  /*0480*/  IMAD.MOV.U32 R3, RZ, RZ, 0x780 ;  /* 0x00000780ff037424 */ /* 0x000fca00078e00ff */
[----:B-1----:R-:W-:-:S05]  /*0490*/  LOP3.LUT R2, R2, 0x500, R3, 0xd8, !PT ;  /* 0x0000050002027812 */ /* 0x002fca00078ed803 */
[----:B------:R3:W-:Y:S02]  /*04a0*/  STS [UR20+0x8], R2 ;  /* 0x00000802ff007988 */ /* 0x0007e40008000814 */
.L_x_8:
[----:B------:R-:W-:Y:S05]  /*04b0*/  @P2 BRA `(.L_x_10) ;  /* 0x0000000000282947 */ /* 0x000fea0003800000 */
[----:B-1234-:R-:W1:Y:S02]  /*04c0*/  LDS R2, [UR20+0x8] ;  /* 0x00000814ff027984 */ /* 0x01ee640008000800 */
[----:B-1----:R-:W-:-:S05]  /*04d0*/  LOP3.LUT R2, R2, 0x1800, RZ, 0xb8, !PT ;  /* 0x0000180002027812 */ /* 0x002fca00078eb8ff */
[----:B------:R2:W-:Y:S02]  /*04e0*/  STS [UR20+0x8], R2 ;  /* 0x00000802ff007988 */ /* 0x0005e40008000814 */
.L_x_9:
[----:B------:R-:W-:Y:S05]  /*04f0*/  @P2 BREAK B0 ;  /* 0x0000000000002942 */ /* 0x000fea0003800000 */
[----:B------:R-:W-:Y:S05]  /*0500*/  @P2 BRA `(.L_x_11) ;  /* 0x0000000000242947 */ /* 0x000fea0003800000 */
[----:B------:R-:W3:Y:S01]  /*0510*/  LDS R3, [UR20+0x8] ;  /* 0x00000814ff037984 */ /* 0x000ee20008000800 */
[----:B-12---:R-:W-:-:S05]  /*0520*/  IMAD.MOV.U32 R2, RZ, RZ, 0x6000 ;  /* 0x00006000ff027424 */ /* 0x006fca00078e00ff */
[----:B---3--:R-:W-:-:S04]  /*0530*/  LOP3.LUT R2, R3, 0x4000, R2, 0xd8, !PT ;  /* 0x0000400003027812 */ /* 0x008fc800078ed802 */
[----:B------:R-:W-:-:S05]  /*0540*/  LOP3.LUT R2, R2, 0x400000, RZ, 0xb8, !PT ;  /* 0x0040000002027812 */ /* 0x000fca00078eb8ff */
[----:B------:R5:W-:Y:S02]  /*0550*/  STS [UR20+0x8], R2 ;  /* 0x00000802ff007988 */ /* 0x000be40008000814 */
.L_x_10:
[----:B------:R-:W-:Y:S05]  /*0560*/  BSYNC B0 ;  /* 0x0000000000007941 */ /* 0x000fea0003800000 */
.L_x_7:
[----:B-12345:R-:W1:Y:S02]  /*0570*/  @!P2 LDS R2, [UR20+0x8] ;  /* 0x00000814ff02a984 */ /* 0x03ee640008000800 */
[----:B-1----:R-:W-:-:S05]  /*0580*/  @!P2 LOP3.LUT R2, R2, 0x8000, RZ, 0xb8, !PT ;  /* 0x000080000202a812 */ /* 0x002fca00078eb8ff */
[----:B------:R3:W-:Y:S02]  /*0590*/  @!P2 STS [UR20+0x8], R2 ;  /* 0x00000802ff00a988 */ /* 0x0007e40008000814 */
.L_x_11:
[----:B------:R-:W-:Y:S05]  /*05a0*/  BSYNC B1 ;  /* 0x0000000000017941 */ /* 0x000fea0003800000 */
.L_x_6:
[----:B------:R-:W-:Y:S05]  /*05b0*/  WARPSYNC.ALL ;  /* 0x0000000000007948 */ /* 0x000fea0003800000 */
[----:B------:R-:W-:Y:S05]  /*05c0*/  @P0 BRA `(.L_x_12) ;  /* 0x0000000000280947 */ /* 0x000fea0003800000 */
[----:B-123--:R-:W1:Y:S01]  /*05d0*/  S2R R2, SR_LANEID ;  /* 0x0000000000027919 */ /* 0x00ee620000000000 */
[----:B------:R-:W-:Y:S05]  /*05e0*/  WARPSYNC.ALL ;  /* 0x0000000000007948 */ /* 0x000fea0003800000 */
[----:B-1----:R-:W-:-:S05]  /*05f0*/  IMAD.SHL.U32 R5, R2, 0x4, RZ ;  /* 0x0000000402057824 */ /* 0x002fca00078e00ff */
[----:B------:R-:W1:Y:S01]  /*0600*/  LDS R7, [R5+UR20] ;  /* 0x0000001405077984 */ /* 0x000e620008000800 */
[----:B------:R-:W-:-:S05]  /*0610*/  IADD3 R2, P1, R5, UR22, RZ ;  /* 0x0000001605027c10 */ /* 0x000fca000ff3e0ff */
[----:B------:R-:W-:-:S05]  /*0620*/  IMAD.X R3, RZ, RZ, UR23, P1 ;  /* 0x00000017ff037e24 */ /* 0x000fca00088e06ff */
[----:B-1----:R4:W5:Y:S01]  /*0630*/  ATOMG.E.EXCH.STRONG.GPU PT, RZ, [R2], R7 ;  /* 0x0000000702ff73a8 */ /* 0x00296200041ee100 */
[----:B------:R-:W-:-:S04]  /*0640*/  DEPBAR {5,4,3,2,1,0} ;  /* 0x0000003f0000791a */ /* 0x000fc80000000000 */
[----:B------:R4:W-:Y:S01]  /*0650*/  UTMACCTL.IV [UR22] ;  /* 0x00000000160079b9 */ /* 0x0009e20008000000 */
[----:B------:R-:W-:Y:S01]  /*0660*/  NOP ;  /* 0x0000000000007918 */ /* 0x000fe20000000000 */
.L_x_12:
[----:B------:R-:W-:Y:S05]  /*0670*/  @P0 BRA `(.L_x_13) ;  /* 0x00000000000c0947 */ /* 0x000fea0003800000 */
[----:B------:R0:W-:Y:S01]  /*0680*/  UTMACMDFLUSH ;  /* 0x00000000000079b7 */ /* 0x0001e20000000000 */
[----:B------:R-:W-:Y:S05]  /*0690*/  @P0 BRA `(.L_x_13) ;  /* 0x0000000000040947 */ /* 0x000fea0003800000 */
[----:B------:R-:W-:-:S04]  /*06a0*/  DEPBAR.LE SB0, 0x0 ;  /* 0x000080000000791a */ /* 0x000fc80000000000 */
.L_x_13:
[----:B------:R-:W-:Y:S05]  /*06b0*/  WARPSYNC.ALL ;  /* 0x0000000000007948 */ /* 0x000fea0003800000 */
[----:B-----5:R-:W-:Y:S06]  /*06c0*/  BAR.SYNC.DEFER_BLOCKING 0x0 ;  /* 0x0000000000007b1d */ /* 0x020fec0000010000 */
[----:B------:R-:W-:Y:S02]  /*06d0*/  BSSY B1, `(.L_x_14) ;  /* 0x000000b000017945 */ /* 0x000fe40003800000 */
[----:B------:R-:W-:Y:S06]  /*06e0*/  BAR.SYNC.DEFER_BLOCKING 0x0 ;  /* 0x0000000000007b1d */ /* 0x000fec0000010000 */
[----:B------:R5:W-:Y:S01]  /*06f0*/  @!P0 STS [R12], RZ ;  /* 0x000000ff0c008388 */ /* 0x000be20000000800 */
[----:B------:R-:W-:Y:S01]  /*0700*/  NOP ;  /* 0x0000000000007918 */ /* 0x000fe20000000000 */
[----:B------:R-:W-:Y:S05]  /*0710*/  @P2 BRA `(.L_x_15) ;  /* 0x0000000000182947 */ /* 0x000fea0003800000 */
[----:B-1234-:R-:W1:Y:S01]  /*0720*/  LDS R2, [UR20+0x8] ;  /* 0x00000814ff027984 */ /* 0x01ee620008000800 */
[----:B------:R-:W2:Y:S01]  /*0730*/  LDC.64 R10, c[0x0][0x218] ;  /* 0x00008600ff0a7b82 */ /* 0x000ea20000000a00 */
[----:B------:R-:W-:Y:S02]  /*0740*/  IMAD.MOV.U32 R3, RZ, RZ, 0x70 ;  /* 0x00000070ff037424 */ /* 0x000fe400078e00ff */
[----:B--2---:R2:W-:Y:S03]  /*0750*/  STS.64 [UR20], R10 ;  /* 0x0000000aff007988 */ /* 0x0045e60008000a14 */
[----:B-1----:R-:W-:-:S05]  /*0760*/  LOP3.LUT R2, R2, 0x10, R3, 0xd8, !PT ;  /* 0x0000001002027812 */ /* 0x002fca00078ed803 */
[----:B------:R2:W-:Y:S02]  /*0770*/  STS [UR20+0x8], R2 ;  /* 0x00000802ff007988 */ /* 0x0005e40008000814 */
.L_x_15:
[----:B----4-:R-:W-:Y:S05]  /*0780*/  BSYNC B1 ;  /* 0x0000000000017941 */ /* 0x010fea0003800000 */
.L_x_14:
[----:B------:R-:W-:Y:S04]  /*0790*/  BSSY B2, `(.L_x_16) ;  /* 0x000000f000027945 */ /* 0x000fe80003800000 */
[----:B------:R-:W-:Y:S04]  /*07a0*/  BSSY B1, `(.L_x_17) ;  /* 0x000000c000017945 */ /* 0x000fe80003800000 */
[----:B------:R-:W-:Y:S05]  /*07b0*/  @P2 BRA `(.L_x_18) ;  /* 0x0000000000282947 */ /* 0x000fea0003800000 */
[----:B-123--:R-:W1:Y:S01]  /*07c0*/  LDS R2, [UR20+0x34] ;  /* 0x00003414ff027984 */ /* 0x00ee620008000800 */
[----:B------:R-:W-:Y:S01]  /*07d0*/  IMAD.MOV.U32 R3, RZ, RZ, 0x1f000000 ;  /* 0x1f000000ff037424 */ /* 0x000fe200078e00ff */
[----:B------:R-:W-:Y:S05]  /*07e0*/  @P2 BREAK B1 ;  /* 0x0000000000012942 */ /* 0x000fea0003800000 */
[----:B-1----:R-:W-:-:S05]  /*07f0*/  LOP3.LUT R2, R2, 0xff000000, R3, 0xb8, !PT ;  /* 0xff00000002027812 */ /* 0x002fca00078eb803 */
[----:B------:R1:W-:Y:S01]  /*0800*/  STS [UR20+0x34], R2 ;  /* 0x00003402ff007988 */ /* 0x0003e20008000814 */
[----:B------:R-:W-:Y:S05]  /*0810*/  @P2 BRA `(.L_x_19) ;  /* 0x0000000000182947 */ /* 0x000fea0003800000 */
[----:B-1----:R-:W1:Y:S01]  /*0820*/  LDS R2, [UR20+0x38] ;  /* 0x00003814ff027984 */ /* 0x002e620008000800 */
[----:B------:R-:W-:-:S05]  /*0830*/  IMAD.MOV.U32 R3, RZ, RZ, 0x7f ;  /* 0x0000007fff037424 */ /* 0x000fca00078e00ff */
[----:B-1----:R-:W-:-:S05]  /*0840*/  LOP3.LUT R2, R2, 0xff, R3, 0xb8, !PT ;  /* 0x000000ff02027812 */ /* 0x002fca00078eb803 */
[----:B------:R4:W-:Y:S02]  /*0850*/  STS [UR20+0x38], R2 ;  /* 0x00003802ff007988 */ /* 0x0009e40008000814 */
.L_x_18:
[----:B------:R-:W-:Y:S05]  /*0860*/  BSYNC B1 ;  /* 0x0000000000017941 */ /* 0x000fea0003800000 */
.L_x_17:
[----:B------:R1:W-:Y:S02]  /*0870*/  @!P2 STS [UR20+0x20], R9 ;  /* 0x00002009ff00a988 */ /* 0x0003e40008000814 */
.L_x_19:
[----:B------:R-:W-:Y:S05]  /*0880*/  BSYNC B2 ;  /* 0x0000000000027941 */ /* 0x000fea0003800000 */
.L_x_16:
[----:B------:R-:W-:Y:S05]  /*0890*/  WARPSYNC.ALL ;  /* 0x0000000000007948 */ /* 0x000fea0003800000 */
[----:B------:R-:W2:Y:S01]  /*08a0*/  LDC R5, c[0x0][0x22c] ;  /* 0x00008b00ff057b82 */ /* 0x000ea20000000800 */
[----:B------:R-:W-:Y:S01]  /*08b0*/  BSSY B2, `(.L_x_20) ;  /* 0x0000010000027945 */ /* 0x000fe20003800000 */
[----:B--2---:R-:W-:-:S05]  /*08c0*/  VIADD R5, R5, 0xffffffff ;  /* 0xffffffff05057836 */ /* 0x004fca0000000000 */
[----:B------:R2:W-:Y:S01]  /*08d0*/  @!P2 STS [UR20+0x24], R5 ;  /* 0x00002405ff00a988 */ /* 0x0005e20008000814 */
[----:B------:R-:W-:Y:S05]  /*08e0*/  @P2 BRA `(.L_x_21) ;  /* 0x0000000000302947 */ /* 0x000fea0003800000 */
[----:B------:R-:W2:Y:S01]  /*08f0*/  LDS R3, [UR20+0x34] ;  /* 0x00003414ff037984 */ /* 0x000ea20008000800 */
[----:B------:R-:W2:Y:S03]  /*0900*/  LDC.64 R10, c[0x0][0x240] ;  /* 0x00009000ff0a7b82 */ /* 0x000ea60000000a00 */
[----:B-1-34-:R-:W1:Y:S01]  /*0910*/  LDS R2, [UR20+0x1c] ;  /* 0x00001c14ff027984 */ /* 0x01ae620008000800 */
[C---:B--2---:R-:W-:Y:S01]  /*0920*/  SHF.L.U64.HI R8, R10.reuse, 0x1, R11 ;  /* 0x000000010a087819 */ /* 0x044fe2000001020b */
[----:B------:R-:W-:-:S03]  /*0930*/  IMAD.SHL.U32 R7, R10, 0x2, RZ ;  /* 0x000000020a077824 */ /* 0x000fc600078e00ff */
[--C-:B------:R-:W-:Y:S02]  /*0940*/  SHF.R.U32.HI R9, RZ, 0x4, R8.reuse ;  /* 0x00000004ff097819 */ /* 0x100fe40000011608 */
[----:B------:R-:W-:-:S05]  /*0950*/  SHF.R.U64 R7, R7, 0x4, R8 ;  /* 0x0000000407077819 */ /* 0x000fca0000001208 */
[----:B------:R2:W-:Y:S01]  /*0960*/  STS [UR20+0xc], R7 ;  /* 0x00000c07ff007988 */ /* 0x0005e20008000814 */
[----:B------:R-:W-:Y:S02]  /*0970*/  LOP3.LUT R3, R3, 0x7, RZ, 0xb8, !PT ;  /* 0x0000000703037812 */ /* 0x000fe400078eb8ff */
[----:B-1----:R-:W-:-:S03]  /*0980*/  LOP3.LUT R2, R2, 0xf, R9, 0xb8, !PT ;  /* 0x0000000f02027812 */ /* 0x002fc600078eb809 */
[----:B------:R2:W-:Y:S04]  /*0990*/  STS [UR20+0x34], R3 ;  /* 0x00003403ff007988 */ /* 0x0005e80008000814 */
[----:B------:R2:W-:Y:S02]  /*09a0*/  STS [UR20+0x1c], R2 ;  /* 0x00001c02ff007988 */ /* 0x0005e40008000814 */
.L_x_21:
[----:B------:R-:W-:Y:S05]  /*09b0*/  BSYNC B2 ;  /* 0x0000000000027941 */ /* 0x000fea0003800000 */
.L_x_20:
[----:B------:R-:W-:Y:S04]  /*09c0*/  BSSY B3, `(.L_x_22) ;  /* 0x000001a000037945 */ /* 0x000fe80003800000 */
[----:B------:R-:W-:Y:S04]  /*09d0*/  BSSY B2, `(.L_x_23) ;  /* 0x0000015000027945 */ /* 0x000fe80003800000 */
[----:B------:R-:W-:Y:S05]  /*09e0*/  @P2 BRA `(.L_x_24) ;  /* 0x0000000000202947 */ /* 0x000fea0003800000 */
[----:B-1234-:R-:W1:Y:S02]  /*09f0*/  LDS R2, [UR20+0x34] ;  /* 0x00003414ff027984 */ /* 0x01ee640008000800 */
[----:B-1----:R-:W-:-:S05]  /*0a00*/  LOP3.LUT R2, R2, 0x38, RZ, 0xb8, !PT ;  /* 0x0000003802027812 */ /* 0x002fca00078eb8ff */
[----:B------:R1:W-:Y:S01]  /*0a10*/  STS [UR20+0x34], R2 ;  /* 0x00003402ff007988 */ /* 0x0003e20008000814 */
[----:B------:R-:W-:Y:S05]  /*0a20*/  @P2 BRA `(.L_x_25) ;  /* 0x0000000000202947 */ /* 0x000fea0003800000 */
[----:B-1----:R-:W1:Y:S01]  /*0a30*/  LDS R2, [UR20+0x8] ;  /* 0x00000814ff027984 */ /* 0x002e620008000800 */
[----:B------:R-:W-:-:S05]  /*0a40*/  IMAD.MOV.U32 R3, RZ, RZ, 0x780 ;  /* 0x00000780ff037424 */ /* 0x000fca00078e00ff */
[----:B-1----:R-:W-:-:S05]  /*0a50*/  LOP3.LUT R2, R2, 0x500, R3, 0xd8, !PT ;  /* 0x0000050002027812 */ /* 0x002fca00078ed803 */
[----:B------:R1:W-:Y:S02]  /*0a60*/  STS [UR20+0x8], R2 ;  /* 0x00000802ff007988 */ /* 0x0003e40008000814 */
.L_x_24:
[----:B------:R-:W-:Y:S05]  /*0a70*/  @P2 BRA `(.L_x_26) ;  /* 0x0000000000282947 */ /* 0x000fea0003800000 */
[----:B-1234-:R-:W1:Y:S02]  /*0a80*/  LDS R2, [UR20+0x8] ;  /* 0x00000814ff027984 */ /* 0x01ee640008000800 */
[----:B-1----:R-:W-:-:S05]  /*0a90*/  LOP3.LUT R2, R2, 0x1800, RZ, 0xb8, !PT ;  /* 0x0000180002027812 */ /* 0x002fca00078eb8ff */
[----:B------:R2:W-:Y:S02]  /*0aa0*/  STS [UR20+0x8], R2 ;  /* 0x00000802ff007988 */ /* 0x0005e40008000814 */
.L_x_25:
[----:B------:R-:W-:Y:S05]  /*0ab0*/  @P2 BREAK B2 ;  /* 0x0000000000022942 */ /* 0x000fea0003800000 */
[----:B------:R-:W-:Y:S05]  /*0ac0*/  @P2 BRA `(.L_x_27) ;  /* 0x0000000000242947 */ /* 0x000fea0003800000 */
[----:B-12---:R-:W1:Y:S01]  /*0ad0*/  LDS R2, [UR20+0x8] ;  /* 0x00000814ff027984 */ /* 0x006e620008000800 */
[----:B------:R-:W-:-:S05]  /*0ae0*/  IMAD.MOV.U32 R3, RZ, RZ, 0x6000 ;  /* 0x00006000ff037424 */ /* 0x000fca00078e00ff */
[----:B-1----:R-:W-:-:S04]  /*0af0*/  LOP3.LUT R2, R2, 0x4000, R3, 0xd8, !PT ;  /* 0x0000400002027812 */ /* 0x002fc800078ed803 */
[----:B------:R-:W-:-:S05]  /*0b00*/  LOP3.LUT R2, R2, 0x400000, RZ, 0xb8, !PT ;  /* 0x0040000002027812 */ /* 0x000fca00078eb8ff */
[----:B------:R1:W-:Y:S02]  /*0b10*/  STS [UR20+0x8], R2 ;  /* 0x00000802ff007988 */ /* 0x0003e40008000814 */
.L_x_26:
[----:B------:R-:W-:Y:S05]  /*0b20*/  BSYNC B2 ;  /* 0x0000000000027941 */ /* 0x000fea0003800000 */
.L_x_23:
[----:B-1234-:R-:W1:Y:S02]  /*0b30*/  @!P2 LDS R2, [UR20+0x8] ;  /* 0x00000814ff02a984 */ /* 0x01ee640008000800 */
[----:B-1----:R-:W-:-:S05]  /*0b40*/  @!P2 LOP3.LUT R2, R2, 0x8000, RZ, 0xb8, !PT ;  /* 0x000080000202a812 */ /* 0x002fca00078eb8ff */
[----:B------:R3:W-:Y:S02]  /*0b50*/  @!P2 STS [UR20+0x8], R2 ;  /* 0x00000802ff00a988 */ /* 0x0007e40008000814 */
.L_x_27:
[----:B------:R-:W-:Y:S05]  /*0b60*/  BSYNC B3 ;  /* 0x0000000000037941 */ /* 0x000fea0003800000 */
.L_x_22:
[----:B------:R-:W-:Y:S05]  /*0b70*/  WARPSYNC.ALL ;  /* 0x0000000000007948 */ /* 0x000fea0003800000 */
[----:B------:R-:W-:-:S04]  /*0b80*/  UIADD3 UR25, UR5, 0x80, URZ ;  /* 0x0000008005197890 */ /* 0x000fc8000fffe03f */
[----:B------:R-:W-:-:S04]  /*0b90*/  UIADD3 UR24, UP0, UR25, UR26, URZ ;  /* 0x0000001a19187290 */ /* 0x000fc8000ff1e03f */
[----:B------:R-:W-:Y:S01]  /*0ba0*/  ULEA.HI.X.SX32 UR25, UR25, UR27, 0x1, UP0 ;  /* 0x0000001b19197291 */ /* 0x000fe200080f0e3f */
[----:B------:R-:W-:Y:S11]  /*0bb0*/  @P0 BRA `(.L_x_28) ;  /* 0x0000000000280947 */ /* 0x000ff60003800000 */
[----:B-123--:R-:W1:Y:S01]  /*0bc0*/  S2R R2, SR_LANEID ;  /* 0x0000000000027919 */ /* 0x00ee620000000000 */
[----:B------:R-:W-:Y:S05]  /*0bd0*/  WARPSYNC.ALL ;  /* 0x0000000000007948 */ /* 0x000fea0003800000 */
[----:B-1----:R-:W-:-:S05]  /*0be0*/  IMAD.SHL.U32 R8, R2, 0x4, RZ ;  /* 0x0000000402087824 */ /* 0x002fca00078e00ff */
[----:B------:R-:W1:Y:S01]  /*0bf0*/  LDS R7, [R8+UR20] ;  /* 0x0000001408077984 */ /* 0x000e620008000800 */
[----:B------:R-:W-:-:S05]  /*0c00*/  IADD3 R2, P1, R8, UR24, RZ ;  /* 0x0000001808027c10 */ /* 0x000fca000ff3e0ff */
[----:B------:R-:W-:-:S05]  /*0c10*/  IMAD.X R3, RZ, RZ, UR25, P1 ;  /* 0x00000019ff037e24 */ /* 0x000fca00088e06ff */
[----:B-1----:R4:W2:Y:S01]  /*0c20*/  ATOMG.E.EXCH.STRONG.GPU PT, RZ, [R2], R7 ;  /* 0x0000000702ff73a8 */ /* 0x0028a200041ee100 */
[----:B------:R-:W-:-:S04]  /*0c30*/  DEPBAR {5,4,3,2,1,0} ;  /* 0x0000003f0000791a */ /* 0x000fc80000000000 */
[----:B------:R4:W-:Y:S01]  /*0c40*/  UTMACCTL.IV [UR24] ;  /* 0x00000000180079b9 */ /* 0x0009e20008000000 */
[----:B------:R-:W-:Y:S01]  /*0c50*/  NOP ;  /* 0x0000000000007918 */ /* 0x000fe20000000000 */
.L_x_28:
[----:B------:R-:W-:Y:S05]  /*0c60*/  @P0 BRA `(.L_x_29) ;  /* 0x00000000000c0947 */ /* 0x000fea0003800000 */
[----:B------:R0:W-:Y:S01]  /*0c70*/  UTMACMDFLUSH ;  /* 0x00000000000079b7 */ /* 0x0001e20000000000 */
[----:B------:R-:W-:Y:S05]  /*0c80*/  @P0 BRA `(.L_x_29) ;  /* 0x0000000000040947 */ /* 0x000fea0003800000 */
[----:B------:R-:W-:-:S04]  /*0c90*/  DEPBAR.LE SB0, 0x0 ;  /* 0x000080000000791a */ /* 0x000fc80000000000 */
.L_x_29:
[----:B------:R-:W-:Y:S05]  /*0ca0*/  WARPSYNC.ALL ;  /* 0x0000000000007948 */ /* 0x000fea0003800000 */
[----:B--2---:R-:W-:Y:S06]  /*0cb0*/  BAR.SYNC.DEFER_BLOCKING 0x0 ;  /* 0x0000000000007b1d */ /* 0x004fec0000010000 */
[----:B------:R-:W-:Y:S02]  /*0cc0*/  BSSY B3, `(.L_x_30) ;  /* 0x000000b000037945 */ /* 0x000fe40003800000 */
[----:B------:R-:W-:Y:S06]  /*0cd0*/  BAR.SYNC.DEFER_BLOCKING 0x0 ;  /* 0x0000000000007b1d */ /* 0x000fec0000010000 */
[----:B------:R2:W-:Y:S01]  /*0ce0*/  @!P0 STS [R12], RZ ;  /* 0x000000ff0c008388 */ /* 0x0005e20000000800 */
[----:B------:R-:W-:Y:S01]  /*0cf0*/  NOP ;  /* 0x0000000000007918 */ /* 0x000fe20000000000 */
[----:B------:R-:W-:Y:S05]  /*0d00*/  @P2 BRA `(.L_x_31) ;  /* 0x0000000000182947 */ /* 0x000fea0003800000 */
[----:B-1-34-:R-:W1:Y:S01]  /*0d10*/  LDS R2, [UR20+0x8] ;  /* 0x00000814ff027984 */ /* 0x01ae620008000800 */
[----:B------:R-:W3:Y:S01]  /*0d20*/  LDC.64 R8, c[0x0][0x220] ;  /* 0x00008800ff087b82 */ /* 0x000ee20000000a00 */
[----:B------:R-:W-:Y:S02]  /*0d30*/  IMAD.MOV.U32 R3, RZ, RZ, 0x70 ;  /* 0x00000070ff037424 */ /* 0x000fe400078e00ff */
[----:B---3--:R3:W-:Y:S03]  /*0d40*/  STS.64 [UR20], R8 ;  /* 0x00000008ff007988 */ /* 0x0087e60008000a14 */
[----:B-1----:R-:W-:-:S05]  /*0d50*/  LOP3.LUT R2, R2, 0x10, R3, 0xd8, !PT ;  /* 0x0000001002027812 */ /* 0x002fca00078ed803 */
[----:B------:R3:W-:Y:S02]  /*0d60*/  STS [UR20+0x8], R2 ;  /* 0x00000802ff007988 */ /* 0x0007e40008000814 */
.L_x_31:
[----:B----4-:R-:W-:Y:S05]  /*0d70*/  BSYNC B3 ;  /* 0x0000000000037941 */ /* 0x010fea0003800000 */
.L_x_30:
[----:B------:R-:W-:Y:S04]  /*0d80*/  BSSY B4, `(.L_x_32) ;  /* 0x0000011000047945 */ /* 0x000fe80003800000 */
[----:B------:R-:W-:Y:S04]  /*0d90*/  BSSY B3, `(.L_x_33) ;  /* 0x000000e000037945 */ /* 0x000fe80003800000 */
[----:B------:R-:W-:Y:S05]  /*0da0*/  @P2 BRA `(.L_x_34) ;  /* 0x0000000000242947 */ /* 0x000fea0003800000 */
[----:B-1-3--:R-:W1:Y:S01]  /*0db0*/  LDS R2, [UR20+0x34] ;  /* 0x00003414ff027984 */ /* 0x00ae620008000800 */
[----:B------:R-:W-:-:S05]  /*0dc0*/  IMAD.MOV.U32 R3, RZ, RZ, 0x3f000000 ;  /* 0x3f000000ff037424 */ /* 0x000fca00078e00ff */
[----:B-1----:R-:W-:-:S05]  /*0dd0*/  LOP3.LUT R2, R2, 0xff000000, R3, 0xb8, !PT ;  /* 0xff00000002027812 */ /* 0x002fca00078eb803 */
[----:B------:R1:W-:Y:S01]  /*0de0*/  STS [UR20+0x34], R2 ;  /* 0x00003402ff007988 */ /* 0x0003e20008000814 */
[----:B------:R-:W-:Y:S05]  /*0df0*/  @P2 BRA `(.L_x_35) ;  /* 0x00000000001c2947 */ /* 0x000fea0003800000 */
[----:B-1----:R-:W1:Y:S01]  /*0e00*/  LDS R2, [UR20+0x38] ;  /* 0x00003814ff027984 */ /* 0x002e620008000800 */
[----:B------:R-:W-:-:S05]  /*0e10*/  IMAD.MOV.U32 R3, RZ, RZ, 0x7f ;  /* 0x0000007fff037424 */ /* 0x000fca00078e00ff */
[----:B-1----:R-:W-:-:S05]  /*0e20*/  LOP3.LUT R2, R2, 0xff, R3, 0xb8, !PT ;  /* 0x000000ff02027812 */ /* 0x002fca00078eb803 */
[----:B------:R4:W-:Y:S02]  /*0e30*/  STS [UR20+0x38], R2 ;  /* 0x00003802ff007988 */ /* 0x0009e40008000814 */
.L_x_34:
[----:B------:R-:W-:Y:S05]  /*0e40*/  @P2 BREAK B3 ;  /* 0x0000000000032942 */ /* 0x000fea0003800000 */
[----:B------:R-:W-:Y:S05]  /*0e50*/  @P2 BRA `(.L_x_36) ;  /* 0x00000000000c2947 */ /* 0x000fea0003800000 */
[----:B------:R1:W-:Y:S02]  /*0e60*/  STS [UR20+0x20], R5 ;  /* 0x00002005ff007988 */ /* 0x0003e40008000814 */
.L_x_35:
[----:B------:R-:W-:Y:S05]  /*0e70*/  BSYNC B3 ;  /* 0x0000000000037941 */ /* 0x000fea0003800000 */
.L_x_33:
[----:B------:R1:W-:Y:S02]  /*0e80*/  @!P2 STS [UR20+0x24], R4 ;  /* 0x00002404ff00a988 */ /* 0x0003e40008000814 */
.L_x_36:
[----:B------:R-:W-:Y:S05]  /*0e90*/  BSYNC B4 ;  /* 0x0000000000047941 */ /* 0x000fea0003800000 */
.L_x_32:
[----:B------:R-:W-:Y:S05]  /*0ea0*/  WARPSYNC.ALL ;  /* 0x0000000000007948 */ /* 0x000fea0003800000 */
[----:B------:R-:W-:Y:S04]  /*0eb0*/  BSSY B4, `(.L_x_37) ;  /* 0x000000e000047945 */ /* 0x000fe80003800000 */
[----:B------:R-:W-:Y:S05]  /*0ec0*/  @P2 BRA `(.L_x_38) ;  /* 0x0000000000302947 */ /* 0x000fea0003800000 */
[----:B------:R-:W5:Y:S01]  /*0ed0*/  LDS R3, [UR20+0x34] ;  /* 0x00003414ff037984 */ /* 0x000f620008000800 */
[----:B-1----:R-:W1:Y:S03]  /*0ee0*/  LDC.64 R4, c[0x0][0x248] ;  /* 0x00009200ff047b82 */ /* 0x002e660000000a00 */
[----:B---34-:R-:W3:Y:S01]  /*0ef0*/  LDS R2, [UR20+0x1c] ;  /* 0x00001c14ff027984 */ /* 0x018ee20008000800 */
[C---:B-1----:R-:W-:Y:S01]  /*0f00*/  SHF.L.U64.HI R5, R4.reuse, 0x1, R5 ;  /* 0x0000000104057819 */ /* 0x042fe20000010205 */
[----:B------:R-:W-:-:S03]  /*0f10*/  IMAD.SHL.U32 R4, R4, 0x2, RZ ;  /* 0x0000000204047824 */ /* 0x000fc600078e00ff */
[--C-:B------:R-:W-:Y:S02]  /*0f20*/  SHF.R.U32.HI R7, RZ, 0x4, R5.reuse ;  /* 0x00000004ff077819 */ /* 0x100fe40000011605 */
[----:B------:R-:W-:-:S05]  /*0f30*/  SHF.R.U64 R4, R4, 0x4, R5 ;  /* 0x0000000404047819 */ /* 0x000fca0000001205 */
[----:B------:R1:W-:Y:S01]  /*0f40*/  STS [UR20+0xc], R4 ;  /* 0x00000c04ff007988 */ /* 0x0003e20008000814 */
[----:B-----5:R-:W-:Y:S02]  /*0f50*/  LOP3.LUT R3, R3, 0x7, RZ, 0xb8, !PT ;  /* 0x0000000703037812 */ /* 0x020fe400078eb8ff */
[----:B---3--:R-:W-:-:S03]  /*0f60*/  LOP3.LUT R2, R2, 0xf, R7, 0xb8, !PT ;  /* 0x0000000f02027812 */ /* 0x008fc600078eb807 */
[----:B------:R1:W-:Y:S04]  /*0f70*/  STS [UR20+0x34], R3 ;  /* 0x00003403ff007988 */ /* 0x0003e80008000814 */
[----:B------:R1:W-:Y:S02]  /*0f80*/  STS [UR20+0x1c], R2 ;  /* 0x00001c02ff007988 */ /* 0x0003e40008000814 */
.L_x_38:
[----:B------:R-:W-:Y:S05]  /*0f90*/  BSYNC B4 ;  /* 0x0000000000047941 */ /* 0x000fea0003800000 */
.L_x_37:
        /* <DEDUP_REMOVED lines=11> */
.L_x_41:
[----:B------:R-:W-:Y:S05]  /*1050*/  @P2 BRA `(.L_x_43) ;  /* 0x0000000000282947 */ /* 0x000fea0003800000 */
[----:B-1-34-:R-:W1:Y:S02]  /*1060*/  LDS R2, [UR20+0x8] ;  /* 0x00000814ff027984 */ /* 0x01ae640008000800 */
[----:B-1----:R-:W-:-:S05]  /*1070*/  LOP3.LUT R2, R2, 0x1800, RZ, 0xb8, !PT ;  /* 0x0000180002027812 */ /* 0x002fca00078eb8ff */
[----:B------:R3:W-:Y:S02]  /*1080*/  STS [UR20+0x8], R2 ;  /* 0x00000802ff007988 */ /* 0x0007e40008000814 */
.L_x_42:
[----:B------:R-:W-:Y:S05]  /*1090*/  @P2 BREAK B5 ;  /* 0x0000000000052942 */ /* 0x000fea0003800000 */
[----:B------:R-:W-:Y:S05]  /*10a0*/  @P2 BRA `(.L_x_44) ;  /* 0x0000000000242947 */ /* 0x000fea0003800000 */
[----:B-1-3--:R-:W1:Y:S01]  /*10b0*/  LDS R2, [UR20+0x8] ;  /* 0x00000814ff027984 */ /* 0x00ae620008000800 */
[----:B------:R-:W-:-:S05]  /*10c0*/  IMAD.MOV.U32 R3, RZ, RZ, 0x6000 ;  /* 0x00006000ff037424 */ /* 0x000fca00078e00ff */
[----:B-1----:R-:W-:-:S04]  /*10d0*/  LOP3.LUT R2, R2, 0x6000, R3, 0xd8, !PT ;  /* 0x0000600002027812 */ /* 0x002fc800078ed803 */
[----:B------:R-:W-:-:S05]  /*10e0*/  LOP3.LUT R2, R2, 0x400000, RZ, 0xb8, !PT ;  /* 0x0040000002027812 */ /* 0x000fca00078eb8ff */
[----:B------:R1:W-:Y:S02]  /*10f0*/  STS [UR20+0x8], R2 ;  /* 0x00000802ff007988 */ /* 0x0003e40008000814 */
.L_x_43:
[----:B------:R-:W-:Y:S05]  /*1100*/  BSYNC B5 ;  /* 0x0000000000057941 */ /* 0x000fea0003800000 */
.L_x_40:
[----:B-1-34-:R-:W1:Y:S02]  /*1110*/  @!P2 LDS R2, [UR20+0x8] ;  /* 0x00000814ff02a984 */ /* 0x01ae640008000800 */
[----:B-1----:R-:W-:-:S05]  /*1120*/  @!P2 LOP3.LUT R2, R2, 0x8000, RZ, 0xb8, !PT ;  /* 0x000080000202a812 */ /* 0x002fca00078eb8ff */
[----:B------:R4:W-:Y:S02]  /*1130*/  @!P2 STS [UR20+0x8], R2 ;  /* 0x00000802ff00a988 */ /* 0x0009e40008000814 */
.L_x_44:
[----:B------:R-:W-:Y:S05]  /*1140*/  BSYNC B4 ;  /* 0x0000000000047941 */ /* 0x000fea0003800000 */
.L_x_39:
[----:B------:R-:W-:Y:S05]  /*1150*/  WARPSYNC.ALL ;  /* 0x0000000000007948 */ /* 0x000fea0003800000 */
[----:B------:R-:W-:Y:S01]  /*1160*/  UIADD3 UR5, UR5, 0x100, URZ ;  /* 0x0000010005057890 */ /* 0x000fe2000fffe03f */
[----:B------:R-:W-:Y:S01]  /*1170*/  ISETP.GE.AND P1, PT, R13, 0x1, PT ;  /* 0x000000010d00780c */ /* 0x000fe20003f26270 */
[----:B------:R-:W-:Y:S01]  /*1180*/  IMAD.MOV.U32 R24, RZ, RZ, RZ ;  /* 0x000000ffff187224 */ /* 0x000fe200078e00ff */
[----:B------:R-:W-:Y:S01]  /*1190*/  SHF.R.U32.HI R7, RZ, 0x5, R0 ;  /* 0x00000005ff077819 */ /* 0x000fe20000011600 */
[----:B------:R-:W-:-:S04]  /*11a0*/  UIADD3 UR26, UP0, UR5, UR26, URZ ;  /* 0x0000001a051a7290 */ /* 0x000fc8000ff1e03f */
[----:B------:R-:W-:Y:S01]  /*11b0*/  ULEA.HI.X.SX32 UR27, UR5, UR27, 0x1, UP0 ;  /* 0x0000001b051b7291 */ /* 0x000fe200080f0e3f */
[----:B------:R-:W-:Y:S11]  /*11c0*/  @P0 BRA `(.L_x_45) ;  /* 0x0000000000280947 */ /* 0x000ff60003800000 */
[----:B-1-34-:R-:W1:Y:S01]  /*11d0*/  S2R R2, SR_LANEID ;  /* 0x0000000000027919 */ /* 0x01ae620000000000 */
[----:B------:R-:W-:Y:S05]  /*11e0*/  WARPSYNC.ALL ;  /* 0x0000000000007948 */ /* 0x000fea0003800000 */
[----:B-1----:R-:W-:-:S05]  /*11f0*/  IMAD.SHL.U32 R4, R2, 0x4, RZ ;  /* 0x0000000402047824 */ /* 0x002fca00078e00ff */
[----:B------:R-:W1:Y:S01]  /*1200*/  LDS R5, [R4+UR20] ;  /* 0x0000001404057984 */ /* 0x000e620008000800 */
[----:B------:R-:W-:-:S05]  /*1210*/  IADD3 R2, P3, R4, UR26, RZ ;  /* 0x0000001a04027c10 */ /* 0x000fca000ff7e0ff */
[----:B------:R-:W-:-:S05]  /*1220*/  IMAD.X R3, RZ, RZ, UR27, P3 ;  /* 0x0000001bff037e24 */ /* 0x000fca00098e06ff */
[----:B-1----:R1:W3:Y:S01]  /*1230*/  ATOMG.E.EXCH.STRONG.GPU PT, RZ, [R2], R5 ;  /* 0x0000000502ff73a8 */ /* 0x0022e200041ee100 */
[----:B------:R-:W-:-:S04]  /*1240*/  DEPBAR {5,4,3,2,1,0} ;  /* 0x0000003f0000791a */ /* 0x000fc80000000000 */
[----:B------:R1:W-:Y:S01]  /*1250*/  UTMACCTL.IV [UR26] ;  /* 0x000000001a0079b9 */ /* 0x0003e20008000000 */
[----:B------:R-:W-:Y:S01]  /*1260*/  NOP ;  /* 0x0000000000007918 */ /* 0x000fe20000000000 */
.L_x_45:
[----:B------:R-:W-:Y:S05]  /*1270*/  @P0 BRA `(.L_x_46) ;  /* 0x00000000000c0947 */ /* 0x000fea0003800000 */
[----:B------:R0:W-:Y:S01]  /*1280*/  UTMACMDFLUSH ;  /* 0x00000000000079b7 */ /* 0x0001e20000000000 */
[----:B------:R-:W-:Y:S05]  /*1290*/  @P0 BRA `(.L_x_46) ;  /* 0x0000000000040947 */ /* 0x000fea0003800000 */
[----:B------:R-:W-:-:S04]  /*12a0*/  DEPBAR.LE SB0, 0x0 ;  /* 0x000080000000791a */ /* 0x000fc80000000000 */
.L_x_46:
[----:B------:R-:W-:Y:S05]  /*12b0*/  WARPSYNC.ALL ;  /* 0x0000000000007948 */ /* 0x000fea0003800000 */
[----:B---3--:R-:W-:Y:S01]  /*12c0*/  BAR.SYNC.DEFER_BLOCKING 0x0 ;  /* 0x0000000000007b1d */ /* 0x008fe20000010000 */
[----:B------:R-:W-:Y:S01]  /*12d0*/  R2UR UR21, R7 ;  /* 0x00000000071572ca */ /* 0x000fe200000e0000 */
[----:B------:R-:W-:Y:S01]  /*12e0*/  USHF.L.U32 UR15, UR29, 0x7, URZ ;  /* 0x000000071d0f7899 */ /* 0x000fe2000800063f */
[----:B------:R-:W-:Y:S01]  /*12f0*/  IMAD.MOV.U32 R25, RZ, RZ, RZ ;  /* 0x000000ffff197224 */ /* 0x000fe200078e00ff */
[----:B------:R-:W-:Y:S02]  /*1300*/  CS2R R26, SRZ ;  /* 0x00000000001a7805 */ /* 0x000fe4000001ff00 */
[----:B------:R-:W-:Y:S01]  /*1310*/  CS2R R28, SRZ ;  /* 0x00000000001c7805 */ /* 0x000fe2000001ff00 */
[----:B------:R-:W-:Y:S01]  /*1320*/  VOTEU.ALL UP0, P2 ;  /* 0x00000000003f7886 */ /* 0x000fe20001000000 */
[----:B------:R-:W-:Y:S01]  /*1330*/  UMOV UR6, 0x1 ;  /* 0x0000000100067882 */ /* 0x000fe20000000000 */
[----:B------:R-:W-:Y:S01]  /*1340*/  VOTEU.ALL UP1, P2 ;  /* 0x00000000003f7886 */ /* 0x000fe20001020000 */
[----:B------:R-:W-:Y:S01]  /*1350*/  VOTEU.ALL UP2, P2 ;  /* 0x00000000003f7886 */ /* 0x000fe20001040000 */
[----:B------:R-:W-:Y:S01]  /*1360*/  CS2R R30, SRZ ;  /* 0x00000000001e7805 */ /* 0x000fe2000001ff00 */
[----:B------:R-:W-:-:S04]  /*1370*/  @!UP0 UIADD3 UR8, -UR6, 0x100000, URZ ;  /* 0x0010000006088890 */ /* 0x000fc8000fffe13f */
[----:B------:R-:W-:Y:S02]  /*1380*/  @!UP0 USHF.L.U32 UR9, UR8, 0xb, URZ ;  /* 0x0000000b08098899 */ /* 0x000fe4000800063f */
[----:B------:R-:W-:Y:S01]  /*1390*/  @!UP0 USHF.L.U32 UR8, UR8, 0x1, URZ ;  /* 0x0000000108088899 */ /* 0x000fe2000800063f */
        /* <DEDUP_REMOVED lines=9> */
[----:B------:R-:W-:Y:S01]  /*1430*/  VOTEU.ALL UP0, P2 ;  /* 0x00000000003f7886 */ /* 0x000fe20001000000 */
[----:B------:R-:W-:Y:S02]  /*1440*/  CS2R R38, SRZ ;  /* 0x0000000000267805 */ /* 0x000fe4000001ff00 */
[----:B------:R-:W-:Y:S02]  /*1450*/  CS2R R40, SRZ ;  /* 0x0000000000287805 */ /* 0x000fe4000001ff00 */
[----:B------:R-:W-:Y:S02]  /*1460*/  CS2R R42, SRZ ;  /* 0x00000000002a7805 */ /* 0x000fe4000001ff00 */
[----:B------:R-:W-:-:S02]  /*1470*/  CS2R R44, SRZ ;  /* 0x00000000002c7805 */ /* 0x000fc4000001ff00 */
[----:B------:R-:W-:Y:S02]  /*1480*/  CS2R R46, SRZ ;  /* 0x00000000002e7805 */ /* 0x000fe4000001ff00 */
[----:B------:R-:W-:Y:S01]  /*1490*/  CS2R R48, SRZ ;  /* 0x0000000000307805 */ /* 0x000fe2000001ff00 */
[----:B------:R-:W3:Y:S02]  /*14a0*/  FENCE.VIEW.ASYNC.S ;  /* 0x00000000000073c6 */ /* 0x000ee40000000000 */
[----:B---3--:R-:W3:Y:S02]  /*14b0*/  @!UP0 SYNCS.EXCH.64 URZ, [UR20+0xc000], UR8 ;  /* 0x00c00008143f85b2 */ /* 0x008ee40008000100 */
[----:B---3--:R-:W-:Y:S01]  /*14c0*/  BAR.SYNC.DEFER_BLOCKING 0x0 ;  /* 0x0000000000007b1d */ /* 0x008fe20000010000 */
[----:B------:R-:W-:Y:S02]  /*14d0*/  CS2R R50, SRZ ;  /* 0x0000000000327805 */ /* 0x000fe4000001ff00 */
[----:B------:R-:W-:-:S02]  /*14e0*/  CS2R R52, SRZ ;  /* 0x0000000000347805 */ /* 0x000fc4000001ff00 */
[----:B------:R-:W-:Y:S02]  /*14f0*/  CS2R R54, SRZ ;  /* 0x0000000000367805 */ /* 0x000fe4000001ff00 */
[----:B------:R-:W-:Y:S02]  /*1500*/  CS2R R56, SRZ ;  /* 0x0000000000387805 */ /* 0x000fe4000001ff00 */
[----:B------:R-:W-:Y:S02]  /*1510*/  CS2R R58, SRZ ;  /* 0x00000000003a7805 */ /* 0x000fe4000001ff00 */
[----:B------:R-:W-:Y:S02]  /*1520*/  CS2R R60, SRZ ;  /* 0x00000000003c7805 */ /* 0x000fe4000001ff00 */
        /* <DEDUP_REMOVED lines=12> */
[----:B------:R-:W-:Y:S01]  /*15f0*/  CS2R R86, SRZ ;  /* 0x0000000000567805 */ /* 0x000fe2000001ff00 */
[----:B------:R3:W4:Y:S02]  /*1600*/  @!UP1 SYNCS.EXCH.64 URZ, [UR20+0xc008], UR10 ;  /* 0x00c0080a143f95b2 */ /* 0x0007240008000100 */
[----:B----4-:R-:W-:Y:S01]  /*1610*/  BAR.SYNC.DEFER_BLOCKING 0x0 ;  /* 0x0000000000007b1d */ /* 0x010fe20000010000 */
[----:B---3--:R-:W-:-:S05]  /*1620*/  USHF.L.U32 UR11, UR28, 0x7, URZ ;  /* 0x000000071c0b7899 */ /* 0x008fca000800063f */
[----:B------:R3:W4:Y:S01]  /*1630*/  @!UP2 SYNCS.EXCH.64 URZ, [UR20+0xc010], UR6 ;  /* 0x00c01006143fa5b2 */ /* 0x0007220008000100 */
[----:B------:R-:W-:Y:S06]  /*1640*/  @!P1 BRA `(.L_x_47) ;  /* 0x00000004007c9947 */ /* 0x000fec0003800000 */
        /* <DEDUP_REMOVED lines=31> */
[----:B------:R-:W-:Y:S01]  /*1840*/  CS2R R86, SRZ ;  /* 0x0000000000567805 */ /* 0x000fe2000001ff00 */
[----:B------:R-:W-:Y:S01]  /*1850*/  UMOV UR5, URZ ;  /* 0x0000003f00057c82 */ /* 0x000fe20008000000 */
[----:B------:R-:W-:-:S05]  /*1860*/  UMOV UR14, URZ ;  /* 0x0000003f000e7c82 */ /* 0x000fca0008000000 */
.L_x_49:
[----:B----4-:R-:W-:Y:S01]  /*1870*/  BAR.SYNC.DEFER_BLOCKING 0x0 ;  /* 0x0000000000007b1d */ /* 0x010fe20000010000 */
[----:B------:R-:W-:Y:S01]  /*1880*/  ULEA UR18, UR5, UR20, 0x3 ;  /* 0x0000001405127291 */ /* 0x000fe2000f8e183f */
[----:B-1----:R-:W-:Y:S01]  /*1890*/  @!P2 IMAD.MOV.U32 R2, RZ, RZ, 0x4000 ;  /* 0x00004000ff02a424 */ /* 0x002fe200078e00ff */
[----:B------:R-:W-:Y:S01]  /*18a0*/  ELECT P0, URZ, PT ;  /* 0x00000000003f782f */ /* 0x000fe20003800000 */
[----:B------:R-:W-:-:S03]  /*18b0*/  ULEA UR12, UR5, UR20, 0xd ;  /* 0x00000014050c7291 */ /* 0x000fc6000f8e683f */
[----:B------:R-:W-:Y:S02]  /*18c0*/  ISETP.LT.U32.AND P0, PT, R6, 0x20, P0 ;  /* 0x000000200600780c */ /* 0x000fe40000701070 */
[----:B------:R-:W-:Y:S01]  /*18d0*/  ELECT P1, URZ, PT ;  /* 0x00000000003f782f */ /* 0x000fe20003820000 */
[----:B------:R-:W-:-:S03]  /*18e0*/  UIADD3 UR8, UR12, 0x6000, URZ ;  /* 0x000060000c087890 */ /* 0x000fc6000fffe03f */
[----:B------:R-:W-:Y:S01]  /*18f0*/  ISETP.LT.U32.AND P1, PT, R6, 0x20, P1 ;  /* 0x000000200600780c */ /* 0x000fe20000f21070 */
[----:B------:R-:W-:-:S06]  /*1900*/  UMOV UR10, UR14 ;  /* 0x0000000e000a7c82 */ /* 0x000fcc0008000000 */
[----:B------:R-:W-:Y:S01]  /*1910*/  VOTEU.ANY UP0, P0 ;  /* 0x00000000003f7886 */ /* 0x000fe20000000100 */
[----:B------:R-:W-:Y:S01]  /*1920*/  VOTEU.ANY UP2, P0 ;  /* 0x00000000003f7886 */ /* 0x000fe20000040100 */
[----:B------:R1:W-:Y:S01]  /*1930*/  @!P2 SYNCS.ARRIVE.TRANS64 RZ, [UR18+0xc000], R2 ;  /* 0x00c00002ffffa9a7 */ /* 0x0003e20008000012 */
[----:B------:R4:W-:Y:S06]  /*1940*/  MEMBAR.ALL.CTA ;  /* 0x0000000000007992 */ /* 0x0009ec0000008000 */
[----:B----4-:R-:W4:Y:S01]  /*1950*/  FENCE.VIEW.ASYNC.S ;  /* 0x00000000000073c6 */ /* 0x010f220000000000 */
[----:B------:R-:W-:Y:S01]  /*1960*/  @UP0 UIADD3 UR13, UR18, 0xc000, URZ ;  /* 0x0000c000120d0890 */ /* 0x000fe2000fffe03f */
[----:B---3--:R-:W-:Y:S01]  /*1970*/  @UP0 UMOV UR6, UR22 ;  /* 0x0000001600060c82 */ /* 0x008fe20008000000 */
[----:B------:R-:W-:Y:S01]  /*1980*/  @UP0 UMOV UR7, UR23 ;  /* 0x0000001700070c82 */ /* 0x000fe20008000000 */
[----:B----4-:R-:W-:Y:S01]  /*1990*/  VOTEU.ANY UP1, P1 ;  /* 0x00000000003f7886 */ /* 0x010fe20000820100 */
[----:B------:R-:W-:Y:S01]  /*19a0*/  VOTEU.ANY UP3, P1 ;  /* 0x00000000003f7886 */ /* 0x000fe20000860100 */
[----:B-1----:R-:W-:-:S03]  /*19b0*/  IMAD.U32 R2, RZ, RZ, UR4 ;  /* 0x00000004ff027e24 */ /* 0x002fc6000f8e00ff */
[----:B------:R-:W-:Y:S01]  /*19c0*/  @UP1 UIADD3 UR9, UR18, 0xc000, URZ ;  /* 0x0000c00012091890 */ /* 0x000fe2000fffe03f */
[----:B------:R-:W-:Y:S01]  /*19d0*/  @UP1 UMOV UR16, UR24 ;  /* 0x0000001800101c82 */ /* 0x000fe20008000000 */
[----:B------:R-:W-:Y:S01]  /*19e0*/  @UP1 UMOV UR17, UR25 ;  /* 0x0000001900111c82 */ /* 0x000fe20008000000 */
[----:B------:R-:W-:Y:S01]  /*19f0*/  SHF.L.U32 R2, R2, 0x1f, RZ ;  /* 0x0000001f02027819 */ /* 0x000fe200000006ff */
[----:B------:R-:W-:Y:S06]  /*1a00*/  BAR.SYNC.DEFER_BLOCKING 0x0 ;  /* 0x0000000000007b1d */ /* 0x000fec0000010000 */
[----:B------:R1:W-:Y:S02]  /*1a10*/  @UP2 UTMALDG.2D [UR12], [UR6] ;  /* 0x0000000c060025b4 */ /* 0x0003e40008008000 */
[----:B------:R-:W-:Y:S06]  /*1a20*/  BAR.SYNC.DEFER_BLOCKING 0x0 ;  /* 0x0000000000007b1d */ /* 0x000fec0000010000 */
[----:B------:R1:W-:Y:S02]  /*1a30*/  @UP3 UTMALDG.2D [UR8], [UR16] ;  /* 0x00000008100035b4 */ /* 0x0003e40008008000 */
[----:B------:R-:W-:Y:S06]  /*1a40*/  BAR.SYNC.DEFER_BLOCKING 0x0 ;  /* 0x0000000000007b1d */ /* 0x000fec0000010000 */
[----:B------:R-:W3:Y:S02]  /*1a50*/  SYNCS.PHASECHK.TRANS64.TRYWAIT P0, [UR18+0xc000], R2 ;  /* 0x00c00002ff0075a7 */ /* 0x000ee40008000152 */
[----:B-1-3--:R-:W-:Y:S05]  /*1a60*/  @!P0 BRA `(.L_x_48) ;  /* 0x0000000400b08947 */ /* 0x00afea0003800000 */
.L_x_50:
[----:B------:R-:W-:Y:S01]  /*1a70*/  USHF.L.U32 UR6, UR21, 0x6, URZ ;  /* 0x0000000615067899 */ /* 0x000fe2000800063f */
[----:B------:R-:W-:Y:S02]  /*1a80*/  WARPGROUP.DEPBAR.LE gsb0, 0x0 ;  /* 0x00008000000079c5 */ /* 0x000fe40000010000 */
[----:B------:R-:W-:Y:S01]  /*1a90*/  USHF.R.U32.HI UR8, URZ, 0x4, UR8 ;  /* 0x000000043f087899 */ /* 0x000fe20008011608 */
[----:B------:R-:W-:Y:S01]  /*1aa0*/  WARPGROUP.ARRIVE ;  /* 0x00000000000079c5 */ /* 0x000fe20000000000 */
[----:B------:R-:W-:Y:S01]  /*1ab0*/  ULOP3.LUT UR6, UR6, 0x100, URZ, 0xc0, !UPT ;  /* 0x0000010006067892 */ /* 0x000fe2000f8ec03f */
[----:B------:R-:W1:Y:S01]  /*1ac0*/  LDC R2, c[0x0][0x230] ;  /* 0x00008c00ff027b82 */ /* 0x000e620000000800 */
[----:B------:R-:W-:Y:S02]  /*1ad0*/  USGXT.U32 UR8, UR8, 0xe ;  /* 0x0000000e0808789a */ /* 0x000fe40008000000 */
[----:B------:R-:W-:Y:S01]  /*1ae0*/  ULEA.HI UR6, UR12, UR6, URZ, 0x1c ;  /* 0x000000060c067291 */ /* 0x000fe2000f8fe03f */
[----:B------:R-:W-:Y:S01]  /*1af0*/  UMOV UR17, 0x80000020 ;  /* 0x8000002000117882 */ /* 0x000fe20000000000 */
[----:B------:R-:W-:-:S02]  /*1b00*/  UMOV UR19, 0x80000020 ;  /* 0x8000002000137882 */ /* 0x000fc40000000000 */
[----:B------:R-:W-:Y:S01]  /*1b10*/  ULOP3.LUT UR6, UR6, 0x3fff, URZ, 0xc0, !UPT ;  /* 0x00003fff06067892 */ /* 0x000fe2000f8ec03f */
[----:B------:R-:W-:Y:S01]  /*1b20*/  UMOV UR18, UR8 ;  /* 0x0000000800127c82 */ /* 0x000fe20008000000 */
[----:B------:R-:W-:Y:S01]  /*1b30*/  UIADD3 UR14, UR14, 0x20, URZ ;  /* 0x000000200e0e7890 */ /* 0x000fe2000fffe03f */
[----:B------:R-:W-:Y:S01]  /*1b40*/  UMOV UR7, URZ ;  /* 0x0000003f00077c82 */ /* 0x000fe20008000000 */
[----:B------:R-:W-:-:S03]  /*1b50*/  UIADD3 UR5, UR5, 0x1, URZ ;  /* 0x0000000105057890 */ /* 0x000fc6000fffe03f */
[----:B------:R-:W-:Y:S01]  /*1b60*/  UMOV UR16, UR6 ;  /* 0x0000000600107c82 */ /* 0x000fe20008000000 */
[----:B------:R-:W-:Y:S01]  /*1b70*/  UMOV UR9, URZ ;  /* 0x0000003f00097c82 */ /* 0x000fe20008000000 */
[----:B------:R-:W-:Y:S01]  /*1b80*/  HGMMA.64x128x16.F32.BF16 R24, gdesc[UR16], R24 ;  /* 0x01e00000101879f0 */ /* 0x000fe20008701818 */
[----:B------:R-:W-:Y:S01]  /*1b90*/  UMOV UR18, 0xfffffffe ;  /* 0xfffffffe00127882 */ /* 0x000fe20000000000 */
[----:B------:R-:W-:Y:S01]  /*1ba0*/  UMOV UR19, 0x7fffffdf ;  /* 0x7fffffdf00137882 */ /* 0x000fe20000000000 */
[----:B------:R-:W-:Y:S02]  /*1bb0*/  UISETP.NE.U32.AND UP0, UPT, UR5, 0x3, UPT ;  /* 0x000000030500788c */ /* 0x000fe4000bf05070 */
[----:B------:R-:W-:Y:S01]  /*1bc0*/  UIADD3.64 UR16, UR6, -UR18, URZ ;  /* 0x8000001206107297 */ /* 0x000fe2000fffe03f */
[----:B-1----:R-:W-:Y:S01]  /*1bd0*/  ISETP.LE.AND P0, PT, R2, UR14, PT ;  /* 0x0000000e02007c0c */ /* 0x002fe2000bf03270 */
[----:B------:R-:W-:Y:S02]  /*1be0*/  UIADD3.64 UR18, UR8, -UR18, URZ ;  /* 0x8000001208127297 */ /* 0x000fe4000fffe03f */
[----:B------:R-:W-:-:S02]  /*1bf0*/  USEL UR6, URZ, 0x1, UP0 ;  /* 0x000000013f067887 */ /* 0x000fc40008000000 */
[----:B------:R-:W-:Y:S02]  /*1c00*/  USEL UR5, UR5, URZ, UP0 ;  /* 0x0000003f05057287 */ /* 0x000fe40008000000 */
[----:B------:R-:W-:-:S03]  /*1c10*/  ULOP3.LUT UR4, UR4, UR6, URZ, 0x3c, !UPT ;  /* 0x0000000604047292 */ /* 0x000fc6000f8e3c3f */
[----:B------:R-:W-:Y:S03]  /*1c20*/  HGMMA.64x128x16.F32.BF16 R24, gdesc[UR16], R24, gsb0 ;  /* 0x01e00000101879f0 */ /* 0x000fe60008001818 */
[----:B------:R-:W-:Y:S06]  /*1c30*/  @!P0 BRA `(.L_x_49) ;  /* 0xfffffffc000c8947 */ /* 0x000fec000383ffff */
.L_x_47:
[----:B------:R-:W-:Y:S02]  /*1c40*/  WARPGROUP.DEPBAR.LE gsb0, 0x0 ;  /* 0x00008000000079c5 */ /* 0x000fe40000010000 */
[----:B----4-:R-:W-:Y:S01]  /*1c50*/  BAR.SYNC.DEFER_BLOCKING 0x0 ;  /* 0x0000000000007b1d */ /* 0x010fe20000010000 */
[C---:B-1----:R-:W-:Y:S01]  /*1c60*/  IMAD.SHL.U32 R2, R0.reuse, 0x80, RZ ;  /* 0x0000008000027824 */ /* 0x042fe200078e00ff */
[----:B------:R-:W-:Y:S01]  /*1c70*/  F2FP.BF16.F32.PACK_AB R24, R25, R24 ;  /* 0x000000181918723e */ /* 0x000fe200000010ff */
[----:B------:R-:W-:Y:S01]  /*1c80*/  IMAD.SHL.U32 R3, R0, 0x10, RZ ;  /* 0x0000001000037824 */ /* 0x000fe200078e00ff */
[----:B------:R-:W-:Y:S02]  /*1c90*/  F2FP.BF16.F32.PACK_AB R25, R27, R26 ;  /* 0x0000001a1b19723e */ /* 0x000fe400000010ff */
[----:B------:R-:W-:Y:S02]  /*1ca0*/  ELECT P0, URZ, PT ;  /* 0x00000000003f782f */ /* 0x000fe40003800000 */
[----:B------:R-:W-:Y:S01]  /*1cb0*/  LOP3.LUT R2, R2, 0x780, RZ, 0xc0, !PT ;  /* 0x0000078002027812 */ /* 0x000fe200078ec0ff */
[----:B------:R-:W-:Y:S01]  /*1cc0*/  ULOP3.LUT UR21, UR21, 0x1, URZ, 0xc0, !UPT ;  /* 0x0000000115157892 */ /* 0x000fe2000f8ec03f */
[----:B------:R-:W-:Y:S01]  /*1cd0*/  F2FP.BF16.F32.PACK_AB R56, R57, R56 ;  /* 0x000000383938723e */ /* 0x000fe200000010ff */
[----:B------:R-:W-:Y:S01]  /*1ce0*/  UMOV UR10, UR15 ;  /* 0x0000000f000a7c82 */ /* 0x000fe20008000000 */
[----:B------:R-:W-:Y:S01]  /*1cf0*/  LOP3.LUT R3, R2, 0x70, R3, 0xf8, !PT ;  /* 0x0000007002037812 */ /* 0x000fe200078ef803 */
[----:B------:R-:W-:Y:S01]  /*1d00*/  ULEA UR9, UR21, UR11, 0x6 ;  /* 0x0000000b15097291 */ /* 0x000fe2000f8e303f */
[----:B------:R-:W-:Y:S01]  /*1d10*/  F2FP.BF16.F32.PACK_AB R26, R29, R28 ;  /* 0x0000001c1d1a723e */ /* 0x000fe200000010ff */
[----:B------:R-:W-:Y:S01]  /*1d20*/  ULEA UR8, UR21, UR20, 0xe ;  /* 0x0000001415087291 */ /* 0x000fe2000f8e703f */
[----:B------:R-:W-:Y:S01]  /*1d30*/  LOP3.LUT R3, R3, 0x10, R0, 0x78, !PT ;  /* 0x0000001003037812 */ /* 0x000fe200078e7800 */
[----:B------:R-:W-:Y:S01]  /*1d40*/  IMAD.SHL.U32 R0, R0, 0x40, RZ ;  /* 0x0000004000007824 */ /* 0x000fe200078e00ff */
[----:B------:R-:W-:-:S02]  /*1d50*/  F2FP.BF16.F32.PACK_AB R27, R31, R30 ;  /* 0x0000001e1f1b723e */ /* 0x000fc400000010ff */
[----:B------:R-:W-:Y:S02]  /*1d60*/  F2FP.BF16.F32.PACK_AB R32, R33, R32 ;  /* 0x000000202120723e */ /* 0x000fe400000010ff */
[----:B------:R-:W-:Y:S02]  /*1d70*/  LOP3.LUT R0, R3, 0x3800, R0, 0xf8, !PT ;  /* 0x0000380003007812 */ /* 0x000fe400078ef800 */
[----:B------:R-:W-:Y:S01]  /*1d80*/  F2FP.BF16.F32.PACK_AB R57, R59, R58 ;  /* 0x0000003a3b39723e */ /* 0x000fe200000010ff */
[----:B------:R-:W1:Y:S02]  /*1d90*/  @!P2 SYNCS.CCTL.IV [UR20+0xc000] ;  /* 0x00c00000ff00a9b1 */ /* 0x000e640008000014 */
[----:B-1----:R-:W-:Y:S01]  /*1da0*/  BAR.SYNC.DEFER_BLOCKING 0x0 ;  /* 0x0000000000007b1d */ /* 0x002fe20000010000 */
[C---:B------:R-:W-:Y:S01]  /*1db0*/  LOP3.LUT R3, R0.reuse, 0x20, RZ, 0x3c, !PT ;  /* 0x0000002000037812 */ /* 0x040fe200078e3cff */
[C---:B------:R-:W-:Y:S01]  /*1dc0*/  VIADD R2, R0.reuse, UR20 ;  /* 0x0000001400027c36 */ /* 0x040fe20008000000 */
[----:B------:R-:W-:-:S02]  /*1dd0*/  LOP3.LUT R4, R0, 0x40, RZ, 0x3c, !PT ;  /* 0x0000004000047812 */ /* 0x000fc400078e3cff */
[----:B------:R-:W-:Y:S01]  /*1de0*/  F2FP.BF16.F32.PACK_AB R33, R35, R34 ;  /* 0x000000222321723e */ /* 0x000fe200000010ff */
[----:B------:R-:W-:Y:S01]  /*1df0*/  VIADD R3, R3, UR20 ;  /* 0x0000001403037c36 */ /* 0x000fe20008000000 */
[----:B------:R-:W-:Y:S01]  /*1e00*/  F2FP.BF16.F32.PACK_AB R58, R61, R60 ;  /* 0x0000003c3d3a723e */ /* 0x000fe200000010ff */
[----:B------:R-:W-:Y:S01]  /*1e10*/  VIADD R4, R4, UR20 ;  /* 0x0000001404047c36 */ /* 0x000fe20008000000 */
[----:B------:R-:W-:Y:S02]  /*1e20*/  F2FP.BF16.F32.PACK_AB R59, R63, R62 ;  /* 0x0000003e3f3b723e */ /* 0x000fe400000010ff */
[----:B------:R-:W-:Y:S02]  /*1e30*/  F2FP.BF16.F32.PACK_AB R64, R65, R64 ;  /* 0x000000404140723e */ /* 0x000fe400000010ff */
[----:B------:R-:W-:Y:S02]  /*1e40*/  LOP3.LUT R0, R0, 0x60, RZ, 0x3c, !PT ;  /* 0x0000006000007812 */ /* 0x000fe400078e3cff */
[----:B------:R-:W-:-:S02]  /*1e50*/  F2FP.BF16.F32.PACK_AB R34, R37, R36 ;  /* 0x000000242522723e */ /* 0x000fc400000010ff */
[----:B------:R-:W-:Y:S01]  /*1e60*/  F2FP.BF16.F32.PACK_AB R35, R39, R38 ;  /* 0x000000262723723e */ /* 0x000fe200000010ff */
[----:B------:R-:W-:Y:S01]  /*1e70*/  VIADD R0, R0, UR20 ;  /* 0x0000001400007c36 */ /* 0x000fe20008000000 */
[----:B------:R-:W-:Y:S02]  /*1e80*/  F2FP.BF16.F32.PACK_AB R40, R41, R40 ;  /* 0x000000282928723e */ /* 0x000fe400000010ff */
[----:B------:R-:W-:Y:S02]  /*1e90*/  F2FP.BF16.F32.PACK_AB R65, R67, R66 ;  /* 0x000000424341723e */ /* 0x000fe400000010ff */
[----:B------:R-:W-:Y:S01]  /*1ea0*/  F2FP.BF16.F32.PACK_AB R41, R43, R42 ;  /* 0x0000002a2b29723e */ /* 0x000fe200000010ff */
[----:B------:R-:W1:Y:S02]  /*1eb0*/  @!P2 SYNCS.CCTL.IV [UR20+0xc008] ;  /* 0x00c00800ff00a9b1 */ /* 0x000e640008000014 */
[----:B-1----:R-:W-:Y:S01]  /*1ec0*/  BAR.SYNC.DEFER_BLOCKING 0x0 ;  /* 0x0000000000007b1d */ /* 0x002fe20000010000 */
[----:B------:R-:W-:-:S02]  /*1ed0*/  F2FP.BF16.F32.PACK_AB R66, R69, R68 ;  /* 0x000000444542723e */ /* 0x000fc400000010ff */
[----:B------:R-:W-:Y:S02]  /*1ee0*/  F2FP.BF16.F32.PACK_AB R67, R71, R70 ;  /* 0x000000464743723e */ /* 0x000fe400000010ff */
[----:B------:R-:W-:Y:S02]  /*1ef0*/  F2FP.BF16.F32.PACK_AB R72, R73, R72 ;  /* 0x000000484948723e */ /* 0x000fe400000010ff */
[----:B------:R-:W-:Y:S02]  /*1f00*/  F2FP.BF16.F32.PACK_AB R42, R45, R44 ;  /* 0x0000002c2d2a723e */ /* 0x000fe400000010ff */
[----:B------:R-:W-:Y:S02]  /*1f10*/  F2FP.BF16.F32.PACK_AB R43, R47, R46 ;  /* 0x0000002e2f2b723e */ /* 0x000fe400000010ff */
[----:B------:R-:W-:Y:S02]  /*1f20*/  F2FP.BF16.F32.PACK_AB R48, R49, R48 ;  /* 0x000000303130723e */ /* 0x000fe400000010ff */
[----:B------:R-:W-:-:S02]  /*1f30*/  F2FP.BF16.F32.PACK_AB R73, R75, R74 ;  /* 0x0000004a4b49723e */ /* 0x000fc400000010ff */
[----:B------:R-:W-:Y:S02]  /*1f40*/  F2FP.BF16.F32.PACK_AB R49, R51, R50 ;  /* 0x000000323331723e */ /* 0x000fe400000010ff */
[----:B------:R-:W-:Y:S02]  /*1f50*/  F2FP.BF16.F32.PACK_AB R74, R77, R76 ;  /* 0x0000004c4d4a723e */ /* 0x000fe400000010ff */
[----:B------:R-:W-:Y:S02]  /*1f60*/  F2FP.BF16.F32.PACK_AB R75, R79, R78 ;  /* 0x0000004e4f4b723e */ /* 0x000fe400000010ff */
[----:B------:R-:W-:Y:S02]  /*1f70*/  F2FP.BF16.F32.PACK_AB R80, R81, R80 ;  /* 0x000000505150723e */ /* 0x000fe400000010ff */
[----:B------:R-:W-:Y:S01]  /*1f80*/  F2FP.BF16.F32.PACK_AB R50, R53, R52 ;  /* 0x000000343532723e */ /* 0x000fe200000010ff */
[----:B------:R-:W1:Y:S02]  /*1f90*/  @!P2 SYNCS.CCTL.IV [UR20+0xc010] ;  /* 0x00c01000ff00a9b1 */ /* 0x000e640008000014 */
[----:B-1----:R-:W-:Y:S01]  /*1fa0*/  STSM.16.M88.4 [R2], R24 ;  /* 0x0000001802007844 */ /* 0x002fe20000000200 */
[----:B------:R-:W-:-:S02]  /*1fb0*/  F2FP.BF16.F32.PACK_AB R51, R55, R54 ;  /* 0x000000363733723e */ /* 0x000fc400000010ff */
[----:B------:R-:W-:Y:S01]  /*1fc0*/  F2FP.BF16.F32.PACK_AB R81, R83, R82 ;  /* 0x000000525351723e */ /* 0x000fe200000010ff */
[----:B------:R-:W-:Y:S01]  /*1fd0*/  STSM.16.M88.4 [R2+0x4000], R56 ;  /* 0x0040003802007844 */ /* 0x000fe20000000200 */
[----:B------:R-:W-:Y:S02]  /*1fe0*/  F2FP.BF16.F32.PACK_AB R82, R85, R84 ;  /* 0x000000545552723e */ /* 0x000fe400000010ff */
[----:B------:R-:W-:Y:S01]  /*1ff0*/  F2FP.BF16.F32.PACK_AB R83, R87, R86 ;  /* 0x000000565753723e */ /* 0x000fe200000010ff */
[----:B------:R-:W-:Y:S01]  /*2000*/  STSM.16.M88.4 [R3], R32 ;  /* 0x0000002003007844 */ /* 0x000fe20000000200 */
[----:B------:R-:W-:-:S03]  /*2010*/  ISETP.LT.U32.AND P0, PT, R6, 0x40, P0 ;  /* 0x000000400600780c */ /* 0x000fc60000701070 */
[----:B------:R-:W-:Y:S04]  /*2020*/  STSM.16.M88.4 [R3+0x4000], R64 ;  /* 0x0040004003007844 */ /* 0x000fe80000000200 */
[----:B------:R-:W-:Y:S04]  /*2030*/  STSM.16.M88.4 [R4], R40 ;  /* 0x0000002804007844 */ /* 0x000fe80000000200 */
[----:B------:R-:W-:Y:S02]  /*2040*/  STSM.16.M88.4 [R4+0x4000], R72 ;  /* 0x0040004804007844 */ /* 0x000fe40000000200 */
[----:B------:R-:W-:Y:S01]  /*2050*/  VOTEU.ANY UP0, P0 ;  /* 0x00000000003f7886 */ /* 0x000fe20000000100 */
[----:B------:R-:W-:Y:S01]  /*2060*/  VOTEU.ANY UP1, P0 ;  /* 0x00000000003f7886 */ /* 0x000fe20000020100 */
[----:B------:R-:W-:Y:S03]  /*2070*/  STSM.16.M88.4 [R0], R48 ;  /* 0x0000003000007844 */ /* 0x000fe60000000200 */
[----:B---3--:R-:W-:Y:S01]  /*2080*/  @UP0 UMOV UR6, UR26 ;  /* 0x0000001a00060c82 */ /* 0x008fe20008000000 */
[----:B------:R-:W-:Y:S01]  /*2090*/  STSM.16.M88.4 [R0+0x4000], R80 ;  /* 0x0040005000007844 */ /* 0x000fe20000000200 */
[----:B------:R-:W-:Y:S01]  /*20a0*/  @UP0 UMOV UR7, UR27 ;  /* 0x0000001b00070c82 */ /* 0x000fe20008000000 */
[----:B------:R1:W-:Y:S06]  /*20b0*/  MEMBAR.ALL.CTA ;  /* 0x0000000000007992 */ /* 0x0003ec0000008000 */
[----:B-1----:R-:W1:Y:S02]  /*20c0*/  FENCE.VIEW.ASYNC.S ;  /* 0x00000000000073c6 */ /* 0x002e640000000000 */
[----:B-1----:R-:W-:Y:S06]  /*20d0*/  BAR.SYNC.DEFER_BLOCKING 0x0 ;  /* 0x0000000000007b1d */ /* 0x002fec0000010000 */
[----:B------:R1:W-:Y:S01]  /*20e0*/  @UP1 UTMASTG.2D [UR8], [UR6] ;  /* 0x00000008060013b5 */ /* 0x0003e20008008000 */
[----:B------:R0:W-:Y:S01]  /*20f0*/  UTMACMDFLUSH ;  /* 0x00000000000079b7 */ /* 0x0001e20000000000 */
[----:B------:R-:W-:-:S04]  /*2100*/  DEPBAR.LE SB0, 0x0 ;  /* 0x000080000000791a */ /* 0x000fc80000000000 */
[----:B------:R-:W-:Y:S06]  /*2110*/  BAR.SYNC.DEFER_BLOCKING 0x0 ;  /* 0x0000000000007b1d */ /* 0x000fec0000010000 */
[----:B-1----:R-:W-:Y:S05]  /*2120*/  EXIT ;  /* 0x000000000000794d */ /* 0x002fea0003800000 */
.L_x_48:
[----:B------:R-:W1:Y:S02]  /*2130*/  SYNCS.PHASECHK.TRANS64.TRYWAIT P0, [UR18+0xc000], R2 ;  /* 0x00c00002ff0075a7 */ /* 0x000e640008000152 */
[----:B-1----:R-:W-:Y:S05]  /*2140*/  @!P0 BRA `(.L_x_48) ;  /* 0xfffffffc00f88947 */ /* 0x002fea000383ffff */
[----:B------:R-:W-:Y:S05]  /*2150*/  BRA `(.L_x_50) ;  /* 0xfffffff800447947 */ /* 0x000fea000383ffff */
.L_x_51:
[----:B------:R-:W-:-:S00]  /*2160*/  BRA `(.L_x_51) ;  /* 0xfffffffc00fc7947 */ /* 0x000fc0000383ffff */
[----:B------:R-:W-:-:S00]  /*2170*/  NOP ;  /* 0x0000000000007918 */ /* 0x000fc00000000000 */
        /* <DEDUP_REMOVED lines=8> */
.L_x_52:


//--------------------- .nv.shared.gluon_wgmma    --------------------------
	.section	.nv.shared.gluon_wgmma,"aw",@nobits
	.sectionflags	@""
	.align	16
	.zero		1024


//--------------------- .nv.shared.reserved.0     --------------------------
	.section	.nv.shared.reserved.0,"aw",@nobits
	.weak		__nv_reservedSMEM_offset_0_alias
	.size		__nv_reservedSMEM_offset_0_alias, 0, 0
	.other		__nv_reservedSMEM_offset_0_alias,@"STO_CUDA_RESERVED_SHARED STV_DEFAULT"
__nv_reservedSMEM_offset_0_alias:
	.zero		0


//--------------------- .nv.constant0.gluon_wgmma --------------------------
	.section	.nv.constant0.gluon_wgmma,"a",@progbits
	.sectionflags	@""
	.align	4
.nv.constant0.gluon_wgmma:
	.zero		608


//--------------------- SYMBOLS --------------------------

	.type		.nv.reservedSmem.offset0,@object
	.size		.nv.reservedSmem.offset0,0x4
